//
// Generated by NVIDIA NVVM Compiler
//
// Compiler Build ID: CL-36424714
// Cuda compilation tools, release 13.0, V13.0.88
// Based on NVVM 20.0.0
//

.version 9.0
.target sm_100
.address_size 64

	// .globl	my_kernel_kernel0
// _ZZ17my_kernel_kernel0E18PaddedInput_shared has been demoted
// _ZZ17my_kernel_kernel0E18placeholder_shared has been demoted

.visible .entry my_kernel_kernel0(
	.param .u64 .ptr .align 1 my_kernel_kernel0_param_0,
	.param .u64 .ptr .align 1 my_kernel_kernel0_param_1,
	.param .u64 .ptr .align 1 my_kernel_kernel0_param_2,
	.param .u64 .ptr .align 1 my_kernel_kernel0_param_3
)
{
	.local .align 16 .b8 	__local_depot0[2048];
	.reg .b64 	%SP;
	.reg .b64 	%SPL;
	.reg .pred 	%p<14>;
	.reg .b16 	%rs<32>;
	.reg .b32 	%r<196>;
	.reg .b32 	%f<398>;
	.reg .b64 	%rd<49>;
	// demoted variable
	.shared .align 4 .b8 _ZZ17my_kernel_kernel0E18PaddedInput_shared[24576];
	// demoted variable
	.shared .align 4 .b8 _ZZ17my_kernel_kernel0E18placeholder_shared[12288];
	mov.u64 	%SPL, __local_depot0;
	ld.param.u64 	%rd13, [my_kernel_kernel0_param_0];
	ld.param.u64 	%rd14, [my_kernel_kernel0_param_1];
	ld.param.u64 	%rd11, [my_kernel_kernel0_param_2];
	ld.param.u64 	%rd12, [my_kernel_kernel0_param_3];
	cvta.to.global.u64 	%rd1, %rd13;
	cvta.to.global.u64 	%rd2, %rd14;
	add.u64 	%rd3, %SPL, 0;
	mov.f32 	%f113, 0f00000000;
	st.local.v4.f32 	[%rd3], {%f113, %f113, %f113, %f113};
	st.local.v4.f32 	[%rd3+1024], {%f113, %f113, %f113, %f113};
	st.local.v4.f32 	[%rd3+32], {%f113, %f113, %f113, %f113};
	st.local.v4.f32 	[%rd3+1056], {%f113, %f113, %f113, %f113};
	add.s64 	%rd47, %rd3, 1040;
	st.local.v4.f32 	[%rd3+16], {%f113, %f113, %f113, %f113};
	st.local.v4.f32 	[%rd3+1040], {%f113, %f113, %f113, %f113};
	st.local.v4.f32 	[%rd3+48], {%f113, %f113, %f113, %f113};
	st.local.v4.f32 	[%rd3+1072], {%f113, %f113, %f113, %f113};
	st.local.v4.f32 	[%rd3+64], {%f113, %f113, %f113, %f113};
	st.local.v4.f32 	[%rd3+1088], {%f113, %f113, %f113, %f113};
	st.local.v4.f32 	[%rd3+96], {%f113, %f113, %f113, %f113};
	st.local.v4.f32 	[%rd3+1120], {%f113, %f113, %f113, %f113};
	st.local.v4.f32 	[%rd3+80], {%f113, %f113, %f113, %f113};
	st.local.v4.f32 	[%rd3+1104], {%f113, %f113, %f113, %f113};
	st.local.v4.f32 	[%rd3+112], {%f113, %f113, %f113, %f113};
	st.local.v4.f32 	[%rd3+1136], {%f113, %f113, %f113, %f113};
	st.local.v4.f32 	[%rd3+128], {%f113, %f113, %f113, %f113};
	st.local.v4.f32 	[%rd3+1152], {%f113, %f113, %f113, %f113};
	st.local.v4.f32 	[%rd3+160], {%f113, %f113, %f113, %f113};
	st.local.v4.f32 	[%rd3+1184], {%f113, %f113, %f113, %f113};
	st.local.v4.f32 	[%rd3+144], {%f113, %f113, %f113, %f113};
	st.local.v4.f32 	[%rd3+1168], {%f113, %f113, %f113, %f113};
	st.local.v4.f32 	[%rd3+176], {%f113, %f113, %f113, %f113};
	st.local.v4.f32 	[%rd3+1200], {%f113, %f113, %f113, %f113};
	st.local.v4.f32 	[%rd3+192], {%f113, %f113, %f113, %f113};
	st.local.v4.f32 	[%rd3+1216], {%f113, %f113, %f113, %f113};
	st.local.v4.f32 	[%rd3+224], {%f113, %f113, %f113, %f113};
	st.local.v4.f32 	[%rd3+1248], {%f113, %f113, %f113, %f113};
	st.local.v4.f32 	[%rd3+208], {%f113, %f113, %f113, %f113};
	st.local.v4.f32 	[%rd3+1232], {%f113, %f113, %f113, %f113};
	st.local.v4.f32 	[%rd3+240], {%f113, %f113, %f113, %f113};
	st.local.v4.f32 	[%rd3+1264], {%f113, %f113, %f113, %f113};
	st.local.v4.f32 	[%rd3+256], {%f113, %f113, %f113, %f113};
	st.local.v4.f32 	[%rd3+1280], {%f113, %f113, %f113, %f113};
	st.local.v4.f32 	[%rd3+288], {%f113, %f113, %f113, %f113};
	st.local.v4.f32 	[%rd3+1312], {%f113, %f113, %f113, %f113};
	st.local.v4.f32 	[%rd3+272], {%f113, %f113, %f113, %f113};
	st.local.v4.f32 	[%rd3+1296], {%f113, %f113, %f113, %f113};
	st.local.v4.f32 	[%rd3+304], {%f113, %f113, %f113, %f113};
	st.local.v4.f32 	[%rd3+1328], {%f113, %f113, %f113, %f113};
	st.local.v4.f32 	[%rd3+320], {%f113, %f113, %f113, %f113};
	st.local.v4.f32 	[%rd3+1344], {%f113, %f113, %f113, %f113};
	st.local.v4.f32 	[%rd3+352], {%f113, %f113, %f113, %f113};
	st.local.v4.f32 	[%rd3+1376], {%f113, %f113, %f113, %f113};
	st.local.v4.f32 	[%rd3+336], {%f113, %f113, %f113, %f113};
	st.local.v4.f32 	[%rd3+1360], {%f113, %f113, %f113, %f113};
	st.local.v4.f32 	[%rd3+368], {%f113, %f113, %f113, %f113};
	st.local.v4.f32 	[%rd3+1392], {%f113, %f113, %f113, %f113};
	st.local.v4.f32 	[%rd3+384], {%f113, %f113, %f113, %f113};
	st.local.v4.f32 	[%rd3+1408], {%f113, %f113, %f113, %f113};
	st.local.v4.f32 	[%rd3+416], {%f113, %f113, %f113, %f113};
	st.local.v4.f32 	[%rd3+1440], {%f113, %f113, %f113, %f113};
	st.local.v4.f32 	[%rd3+400], {%f113, %f113, %f113, %f113};
	st.local.v4.f32 	[%rd3+1424], {%f113, %f113, %f113, %f113};
	st.local.v4.f32 	[%rd3+432], {%f113, %f113, %f113, %f113};
	st.local.v4.f32 	[%rd3+1456], {%f113, %f113, %f113, %f113};
	st.local.v4.f32 	[%rd3+448], {%f113, %f113, %f113, %f113};
	st.local.v4.f32 	[%rd3+1472], {%f113, %f113, %f113, %f113};
	st.local.v4.f32 	[%rd3+480], {%f113, %f113, %f113, %f113};
	st.local.v4.f32 	[%rd3+1504], {%f113, %f113, %f113, %f113};
	st.local.v4.f32 	[%rd3+464], {%f113, %f113, %f113, %f113};
	st.local.v4.f32 	[%rd3+1488], {%f113, %f113, %f113, %f113};
	st.local.v4.f32 	[%rd3+496], {%f113, %f113, %f113, %f113};
	st.local.v4.f32 	[%rd3+1520], {%f113, %f113, %f113, %f113};
	st.local.v4.f32 	[%rd3+512], {%f113, %f113, %f113, %f113};
	st.local.v4.f32 	[%rd3+1536], {%f113, %f113, %f113, %f113};
	st.local.v4.f32 	[%rd3+544], {%f113, %f113, %f113, %f113};
	st.local.v4.f32 	[%rd3+1568], {%f113, %f113, %f113, %f113};
	st.local.v4.f32 	[%rd3+528], {%f113, %f113, %f113, %f113};
	st.local.v4.f32 	[%rd3+1552], {%f113, %f113, %f113, %f113};
	st.local.v4.f32 	[%rd3+560], {%f113, %f113, %f113, %f113};
	st.local.v4.f32 	[%rd3+1584], {%f113, %f113, %f113, %f113};
	st.local.v4.f32 	[%rd3+576], {%f113, %f113, %f113, %f113};
	st.local.v4.f32 	[%rd3+1600], {%f113, %f113, %f113, %f113};
	st.local.v4.f32 	[%rd3+608], {%f113, %f113, %f113, %f113};
	st.local.v4.f32 	[%rd3+1632], {%f113, %f113, %f113, %f113};
	st.local.v4.f32 	[%rd3+592], {%f113, %f113, %f113, %f113};
	st.local.v4.f32 	[%rd3+1616], {%f113, %f113, %f113, %f113};
	st.local.v4.f32 	[%rd3+624], {%f113, %f113, %f113, %f113};
	st.local.v4.f32 	[%rd3+1648], {%f113, %f113, %f113, %f113};
	st.local.v4.f32 	[%rd3+640], {%f113, %f113, %f113, %f113};
	st.local.v4.f32 	[%rd3+1664], {%f113, %f113, %f113, %f113};
	st.local.v4.f32 	[%rd3+672], {%f113, %f113, %f113, %f113};
	st.local.v4.f32 	[%rd3+1696], {%f113, %f113, %f113, %f113};
	st.local.v4.f32 	[%rd3+656], {%f113, %f113, %f113, %f113};
	st.local.v4.f32 	[%rd3+1680], {%f113, %f113, %f113, %f113};
	st.local.v4.f32 	[%rd3+688], {%f113, %f113, %f113, %f113};
	st.local.v4.f32 	[%rd3+1712], {%f113, %f113, %f113, %f113};
	st.local.v4.f32 	[%rd3+704], {%f113, %f113, %f113, %f113};
	st.local.v4.f32 	[%rd3+1728], {%f113, %f113, %f113, %f113};
	st.local.v4.f32 	[%rd3+736], {%f113, %f113, %f113, %f113};
	st.local.v4.f32 	[%rd3+1760], {%f113, %f113, %f113, %f113};
	st.local.v4.f32 	[%rd3+720], {%f113, %f113, %f113, %f113};
	st.local.v4.f32 	[%rd3+1744], {%f113, %f113, %f113, %f113};
	st.local.v4.f32 	[%rd3+752], {%f113, %f113, %f113, %f113};
	st.local.v4.f32 	[%rd3+1776], {%f113, %f113, %f113, %f113};
	st.local.v4.f32 	[%rd3+768], {%f113, %f113, %f113, %f113};
	st.local.v4.f32 	[%rd3+1792], {%f113, %f113, %f113, %f113};
	st.local.v4.f32 	[%rd3+800], {%f113, %f113, %f113, %f113};
	st.local.v4.f32 	[%rd3+1824], {%f113, %f113, %f113, %f113};
	st.local.v4.f32 	[%rd3+784], {%f113, %f113, %f113, %f113};
	st.local.v4.f32 	[%rd3+1808], {%f113, %f113, %f113, %f113};
	st.local.v4.f32 	[%rd3+816], {%f113, %f113, %f113, %f113};
	st.local.v4.f32 	[%rd3+1840], {%f113, %f113, %f113, %f113};
	st.local.v4.f32 	[%rd3+832], {%f113, %f113, %f113, %f113};
	st.local.v4.f32 	[%rd3+1856], {%f113, %f113, %f113, %f113};
	st.local.v4.f32 	[%rd3+864], {%f113, %f113, %f113, %f113};
	st.local.v4.f32 	[%rd3+1888], {%f113, %f113, %f113, %f113};
	st.local.v4.f32 	[%rd3+848], {%f113, %f113, %f113, %f113};
	st.local.v4.f32 	[%rd3+1872], {%f113, %f113, %f113, %f113};
	st.local.v4.f32 	[%rd3+880], {%f113, %f113, %f113, %f113};
	st.local.v4.f32 	[%rd3+1904], {%f113, %f113, %f113, %f113};
	st.local.v4.f32 	[%rd3+896], {%f113, %f113, %f113, %f113};
	st.local.v4.f32 	[%rd3+1920], {%f113, %f113, %f113, %f113};
	st.local.v4.f32 	[%rd3+928], {%f113, %f113, %f113, %f113};
	st.local.v4.f32 	[%rd3+1952], {%f113, %f113, %f113, %f113};
	st.local.v4.f32 	[%rd3+912], {%f113, %f113, %f113, %f113};
	st.local.v4.f32 	[%rd3+1936], {%f113, %f113, %f113, %f113};
	st.local.v4.f32 	[%rd3+944], {%f113, %f113, %f113, %f113};
	st.local.v4.f32 	[%rd3+1968], {%f113, %f113, %f113, %f113};
	st.local.v4.f32 	[%rd3+960], {%f113, %f113, %f113, %f113};
	st.local.v4.f32 	[%rd3+1984], {%f113, %f113, %f113, %f113};
	st.local.v4.f32 	[%rd3+992], {%f113, %f113, %f113, %f113};
	st.local.v4.f32 	[%rd3+2016], {%f113, %f113, %f113, %f113};
	st.local.v4.f32 	[%rd3+976], {%f113, %f113, %f113, %f113};
	st.local.v4.f32 	[%rd3+2000], {%f113, %f113, %f113, %f113};
	st.local.v4.f32 	[%rd3+1008], {%f113, %f113, %f113, %f113};
	st.local.v4.f32 	[%rd3+2032], {%f113, %f113, %f113, %f113};
	mov.u32 	%r1, %tid.x;
	mov.u32 	%r2, %ctaid.x;
	shr.u32 	%r48, %r2, 1;
	shl.b32 	%r3, %r1, 1;
	shl.b32 	%r49, %r2, 6;
	and.b32  	%r4, %r49, 64;
	shr.u32 	%r50, %r1, 3;
	mul.lo.s32 	%r51, %r50, 3072;
	shl.b32 	%r52, %r1, 29;
	shr.s32 	%r53, %r52, 31;
	and.b32  	%r54, %r53, 48;
	or.b32  	%r5, %r54, %r51;
	shl.b32 	%r55, %r1, 3;
	and.b32  	%r6, %r55, 24;
	and.b32  	%r7, %r1, 63;
	add.s32 	%r8, %r1, 16;
	add.s32 	%r9, %r1, 48;
	cvt.u16.u32 	%rs1, %r1;
	mad.lo.s32 	%r10, %r48, 384, %r9;
	shl.b32 	%r56, %r1, 2;
	mov.u32 	%r57, _ZZ17my_kernel_kernel0E18PaddedInput_shared;
	add.s32 	%r11, %r57, %r56;
	mov.b32 	%r182, 0;
	add.s16 	%rs2, %rs1, 32;
	add.s16 	%rs3, %rs1, 48;
	add.s16 	%rs4, %rs1, 16;
$L__BB0_1:
	add.s32 	%r185, %r1, 32;
	bar.sync 	0;
	mad.lo.s32 	%r186, %r182, 48, %r10;
	mov.b32 	%r188, 128;
	mov.u16 	%rs28, %rs1;
	mov.u32 	%r183, %r1;
	mov.u32 	%r184, %r8;
	mov.u16 	%rs29, %rs4;
	mov.u16 	%rs30, %rs2;
	mov.u32 	%r187, %r9;
	mov.u16 	%rs31, %rs3;
$L__BB0_2:
	mul.hi.u16 	%rs13, %rs31, -21845;
	shr.u16 	%rs14, %rs13, 6;
	mul.hi.u32 	%r59, %r187, -1431655765;
	shr.u32 	%r60, %r59, 6;
	shr.u32 	%r61, %r59, 5;
	mul.hi.u16 	%rs15, %rs30, -21845;
	shr.u16 	%rs16, %rs15, 6;
	mul.hi.u32 	%r62, %r185, -1431655765;
	shr.u32 	%r63, %r62, 6;
	shr.u32 	%r64, %r62, 5;
	mul.hi.u16 	%rs17, %rs29, -21845;
	shr.u16 	%rs18, %rs17, 6;
	mul.hi.u32 	%r65, %r184, -1431655765;
	shr.u32 	%r66, %r65, 6;
	shr.u32 	%r67, %r65, 5;
	mul.hi.u32 	%r68, %r183, -1431655765;
	shr.u32 	%r69, %r68, 6;
	shr.u32 	%r70, %r68, 5;
	mul.hi.u16 	%rs19, %rs28, -21845;
	shr.u16 	%rs20, %rs19, 6;
	mad.lo.s16 	%rs21, %rs20, -96, %rs31;
	add.s16 	%rs22, %rs21, -48;
	setp.gt.u16 	%p1, %rs22, 47;
	selp.b32 	%r71, 192, 0, %p1;
	add.s32 	%r72, %r71, %r186;
	mad.lo.s32 	%r73, %r70, -48, %r72;
	mad.lo.s32 	%r74, %r69, 12288, %r73;
	add.s32 	%r75, %r74, -48;
	mul.wide.u32 	%rd16, %r75, 4;
	add.s64 	%rd17, %rd1, %rd16;
	ld.global.nc.f32 	%f114, [%rd17];
	add.s32 	%r76, %r11, %r188;
	st.shared.f32 	[%r76+-128], %f114;
	mad.lo.s16 	%rs23, %rs18, -96, %rs31;
	add.s16 	%rs24, %rs23, -32;
	setp.gt.u16 	%p2, %rs24, 47;
	selp.b32 	%r77, 192, 0, %p2;
	add.s32 	%r78, %r77, %r186;
	mad.lo.s32 	%r79, %r67, -48, %r78;
	mad.lo.s32 	%r80, %r66, 12288, %r79;
	add.s32 	%r81, %r80, -32;
	mul.wide.u32 	%rd18, %r81, 4;
	add.s64 	%rd19, %rd1, %rd18;
	ld.global.nc.f32 	%f115, [%rd19];
	st.shared.f32 	[%r76+-64], %f115;
	mad.lo.s16 	%rs25, %rs16, -96, %rs31;
	add.s16 	%rs26, %rs25, -16;
	setp.gt.u16 	%p3, %rs26, 47;
	selp.b32 	%r82, 192, 0, %p3;
	add.s32 	%r83, %r82, %r186;
	mad.lo.s32 	%r84, %r64, -48, %r83;
	mad.lo.s32 	%r85, %r63, 12288, %r84;
	add.s32 	%r86, %r85, -16;
	mul.wide.u32 	%rd20, %r86, 4;
	add.s64 	%rd21, %rd1, %rd20;
	ld.global.nc.f32 	%f116, [%rd21];
	st.shared.f32 	[%r76], %f116;
	mad.lo.s16 	%rs27, %rs14, -96, %rs31;
	setp.gt.u16 	%p4, %rs27, 47;
	selp.b32 	%r87, 192, 0, %p4;
	add.s32 	%r88, %r87, %r186;
	mad.lo.s32 	%r89, %r61, -48, %r88;
	mad.lo.s32 	%r90, %r60, 12288, %r89;
	mul.wide.u32 	%rd22, %r90, 4;
	add.s64 	%rd23, %rd1, %rd22;
	ld.global.nc.f32 	%f117, [%rd23];
	st.shared.f32 	[%r76+64], %f117;
	add.s32 	%r188, %r188, 256;
	add.s16 	%rs31, %rs31, 64;
	add.s32 	%r187, %r187, 64;
	add.s32 	%r186, %r186, 64;
	add.s16 	%rs30, %rs30, 64;
	add.s32 	%r185, %r185, 64;
	add.s16 	%rs29, %rs29, 64;
	add.s32 	%r184, %r184, 64;
	add.s32 	%r183, %r183, 64;
	add.s16 	%rs28, %rs28, 64;
	setp.ne.s32 	%p5, %r188, 24704;
	@%p5 bra 	$L__BB0_2;
	mul.lo.s32 	%r92, %r182, 6144;
	or.b32  	%r93, %r92, %r4;
	add.s32 	%r27, %r93, %r7;
	and.b32  	%r94, %r8, 63;
	add.s32 	%r28, %r93, %r94;
	xor.b32  	%r95, %r7, 32;
	add.s32 	%r29, %r93, %r95;
	and.b32  	%r96, %r9, 63;
	add.s32 	%r30, %r93, %r96;
	mov.b32 	%r189, 0;
$L__BB0_4:
	shl.b32 	%r97, %r189, 5;
	add.s32 	%r98, %r97, %r3;
	and.b32  	%r99, %r98, 16256;
	shl.b32 	%r100, %r189, 4;
	add.s32 	%r101, %r100, %r1;
	add.s32 	%r102, %r99, %r27;
	mul.wide.u32 	%rd24, %r102, 4;
	add.s64 	%rd25, %rd2, %rd24;
	ld.global.nc.f32 	%f118, [%rd25];
	shl.b32 	%r103, %r101, 2;
	mov.u32 	%r104, _ZZ17my_kernel_kernel0E18placeholder_shared;
	add.s32 	%r105, %r104, %r103;
	st.shared.f32 	[%r105], %f118;
	add.s32 	%r106, %r98, 32;
	and.b32  	%r107, %r106, 16256;
	add.s32 	%r108, %r107, %r28;
	mul.wide.u32 	%rd26, %r108, 4;
	add.s64 	%rd27, %rd2, %rd26;
	ld.global.nc.f32 	%f119, [%rd27];
	st.shared.f32 	[%r105+64], %f119;
	add.s32 	%r109, %r98, 64;
	and.b32  	%r110, %r109, 16256;
	add.s32 	%r111, %r110, %r29;
	mul.wide.u32 	%rd28, %r111, 4;
	add.s64 	%rd29, %rd2, %rd28;
	ld.global.nc.f32 	%f120, [%rd29];
	st.shared.f32 	[%r105+128], %f120;
	add.s32 	%r112, %r98, 96;
	and.b32  	%r113, %r112, 16256;
	add.s32 	%r114, %r113, %r30;
	mul.wide.u32 	%rd30, %r114, 4;
	add.s64 	%rd31, %rd2, %rd30;
	ld.global.nc.f32 	%f121, [%rd31];
	st.shared.f32 	[%r105+192], %f121;
	add.s32 	%r115, %r98, 128;
	and.b32  	%r116, %r115, 16256;
	add.s32 	%r117, %r116, %r27;
	mul.wide.u32 	%rd32, %r117, 4;
	add.s64 	%rd33, %rd2, %rd32;
	ld.global.nc.f32 	%f122, [%rd33];
	st.shared.f32 	[%r105+256], %f122;
	add.s32 	%r118, %r98, 160;
	and.b32  	%r119, %r118, 16256;
	add.s32 	%r120, %r119, %r28;
	mul.wide.u32 	%rd34, %r120, 4;
	add.s64 	%rd35, %rd2, %rd34;
	ld.global.nc.f32 	%f123, [%rd35];
	st.shared.f32 	[%r105+320], %f123;
	add.s32 	%r121, %r98, 192;
	and.b32  	%r122, %r121, 16256;
	add.s32 	%r123, %r122, %r29;
	mul.wide.u32 	%rd36, %r123, 4;
	add.s64 	%rd37, %rd2, %rd36;
	ld.global.nc.f32 	%f124, [%rd37];
	st.shared.f32 	[%r105+384], %f124;
	add.s32 	%r124, %r98, 224;
	and.b32  	%r125, %r124, 16256;
	add.s32 	%r126, %r125, %r30;
	mul.wide.u32 	%rd38, %r126, 4;
	add.s64 	%rd39, %rd2, %rd38;
	ld.global.nc.f32 	%f125, [%rd39];
	st.shared.f32 	[%r105+448], %f125;
	add.s32 	%r189, %r189, 8;
	setp.ne.s32 	%p6, %r189, 192;
	@%p6 bra 	$L__BB0_4;
	bar.sync 	0;
	mov.b32 	%r190, 0;
$L__BB0_6:
	shl.b32 	%r129, %r190, 4;
	mad.lo.s32 	%r34, %r190, 192, %r5;
	mul.wide.u32 	%rd40, %r129, 4;
	add.s64 	%rd5, %rd3, %rd40;
	ld.local.v2.f32 	{%f373, %f371}, [%rd5];
	ld.local.v2.f32 	{%f372, %f370}, [%rd5+1024];
	ld.local.v2.f32 	{%f369, %f367}, [%rd5+32];
	ld.local.v2.f32 	{%f368, %f366}, [%rd5+1056];
	mov.b32 	%r191, 0;
$L__BB0_7:
	add.s32 	%r130, %r34, %r191;
	shl.b32 	%r131, %r130, 2;
	mov.u32 	%r132, _ZZ17my_kernel_kernel0E18PaddedInput_shared;
	add.s32 	%r133, %r132, %r131;
	ld.shared.f32 	%f126, [%r133];
	shl.b32 	%r134, %r6, 2;
	shl.b32 	%r135, %r191, 8;
	or.b32  	%r136, %r135, %r134;
	mov.u32 	%r137, _ZZ17my_kernel_kernel0E18placeholder_shared;
	add.s32 	%r138, %r137, %r136;
	ld.shared.f32 	%f127, [%r138];
	fma.rn.f32 	%f128, %f126, %f127, %f373;
	ld.shared.f32 	%f129, [%r138+128];
	fma.rn.f32 	%f130, %f126, %f129, %f372;
	ld.shared.f32 	%f131, [%r138+4];
	fma.rn.f32 	%f132, %f126, %f131, %f371;
	ld.shared.f32 	%f133, [%r138+132];
	fma.rn.f32 	%f134, %f126, %f133, %f370;
	ld.shared.f32 	%f135, [%r133+384];
	fma.rn.f32 	%f136, %f135, %f127, %f369;
	fma.rn.f32 	%f137, %f135, %f129, %f368;
	fma.rn.f32 	%f138, %f135, %f131, %f367;
	fma.rn.f32 	%f139, %f135, %f133, %f366;
	ld.shared.f32 	%f140, [%r133+4];
	ld.shared.f32 	%f141, [%r138+256];
	fma.rn.f32 	%f142, %f140, %f141, %f128;
	ld.shared.f32 	%f143, [%r138+384];
	fma.rn.f32 	%f144, %f140, %f143, %f130;
	ld.shared.f32 	%f145, [%r138+260];
	fma.rn.f32 	%f146, %f140, %f145, %f132;
	ld.shared.f32 	%f147, [%r138+388];
	fma.rn.f32 	%f148, %f140, %f147, %f134;
	ld.shared.f32 	%f149, [%r133+388];
	fma.rn.f32 	%f150, %f149, %f141, %f136;
	fma.rn.f32 	%f151, %f149, %f143, %f137;
	fma.rn.f32 	%f152, %f149, %f145, %f138;
	fma.rn.f32 	%f153, %f149, %f147, %f139;
	ld.shared.f32 	%f154, [%r133+8];
	ld.shared.f32 	%f155, [%r138+512];
	fma.rn.f32 	%f156, %f154, %f155, %f142;
	ld.shared.f32 	%f157, [%r138+640];
	fma.rn.f32 	%f158, %f154, %f157, %f144;
	ld.shared.f32 	%f159, [%r138+516];
	fma.rn.f32 	%f160, %f154, %f159, %f146;
	ld.shared.f32 	%f161, [%r138+644];
	fma.rn.f32 	%f162, %f154, %f161, %f148;
	ld.shared.f32 	%f163, [%r133+392];
	fma.rn.f32 	%f164, %f163, %f155, %f150;
	fma.rn.f32 	%f165, %f163, %f157, %f151;
	fma.rn.f32 	%f166, %f163, %f159, %f152;
	fma.rn.f32 	%f167, %f163, %f161, %f153;
	ld.shared.f32 	%f168, [%r133+12];
	ld.shared.f32 	%f169, [%r138+768];
	fma.rn.f32 	%f373, %f168, %f169, %f156;
	ld.shared.f32 	%f170, [%r138+896];
	fma.rn.f32 	%f372, %f168, %f170, %f158;
	ld.shared.f32 	%f171, [%r138+772];
	fma.rn.f32 	%f371, %f168, %f171, %f160;
	ld.shared.f32 	%f172, [%r138+900];
	fma.rn.f32 	%f370, %f168, %f172, %f162;
	ld.shared.f32 	%f173, [%r133+396];
	fma.rn.f32 	%f369, %f173, %f169, %f164;
	fma.rn.f32 	%f368, %f173, %f170, %f165;
	fma.rn.f32 	%f367, %f173, %f171, %f166;
	fma.rn.f32 	%f366, %f173, %f172, %f167;
	add.s32 	%r191, %r191, 4;
	setp.ne.s32 	%p7, %r191, 48;
	@%p7 bra 	$L__BB0_7;
	st.local.v2.f32 	[%rd5], {%f373, %f371};
	st.local.v2.f32 	[%rd5+1024], {%f372, %f370};
	st.local.v2.f32 	[%rd5+32], {%f369, %f367};
	st.local.v2.f32 	[%rd5+1056], {%f368, %f366};
	ld.local.v2.f32 	{%f381, %f379}, [%rd5+8];
	ld.local.v2.f32 	{%f380, %f378}, [%rd5+1032];
	ld.local.v2.f32 	{%f377, %f375}, [%rd5+40];
	ld.local.v2.f32 	{%f376, %f374}, [%rd5+1064];
	mov.b32 	%r192, 0;
$L__BB0_9:
	add.s32 	%r140, %r34, %r192;
	shl.b32 	%r141, %r140, 2;
	mov.u32 	%r142, _ZZ17my_kernel_kernel0E18PaddedInput_shared;
	add.s32 	%r143, %r142, %r141;
	ld.shared.f32 	%f174, [%r143];
	shl.b32 	%r144, %r6, 2;
	shl.b32 	%r145, %r192, 8;
	or.b32  	%r146, %r145, %r144;
	mov.u32 	%r147, _ZZ17my_kernel_kernel0E18placeholder_shared;
	add.s32 	%r148, %r147, %r146;
	ld.shared.f32 	%f175, [%r148+8];
	fma.rn.f32 	%f176, %f174, %f175, %f381;
	ld.shared.f32 	%f177, [%r148+136];
	fma.rn.f32 	%f178, %f174, %f177, %f380;
	ld.shared.f32 	%f179, [%r148+12];
	fma.rn.f32 	%f180, %f174, %f179, %f379;
	ld.shared.f32 	%f181, [%r148+140];
	fma.rn.f32 	%f182, %f174, %f181, %f378;
	ld.shared.f32 	%f183, [%r143+384];
	fma.rn.f32 	%f184, %f183, %f175, %f377;
	fma.rn.f32 	%f185, %f183, %f177, %f376;
	fma.rn.f32 	%f186, %f183, %f179, %f375;
	fma.rn.f32 	%f187, %f183, %f181, %f374;
	ld.shared.f32 	%f188, [%r143+4];
	ld.shared.f32 	%f189, [%r148+264];
	fma.rn.f32 	%f190, %f188, %f189, %f176;
	ld.shared.f32 	%f191, [%r148+392];
	fma.rn.f32 	%f192, %f188, %f191, %f178;
	ld.shared.f32 	%f193, [%r148+268];
	fma.rn.f32 	%f194, %f188, %f193, %f180;
	ld.shared.f32 	%f195, [%r148+396];
	fma.rn.f32 	%f196, %f188, %f195, %f182;
	ld.shared.f32 	%f197, [%r143+388];
	fma.rn.f32 	%f198, %f197, %f189, %f184;
	fma.rn.f32 	%f199, %f197, %f191, %f185;
	fma.rn.f32 	%f200, %f197, %f193, %f186;
	fma.rn.f32 	%f201, %f197, %f195, %f187;
	ld.shared.f32 	%f202, [%r143+8];
	ld.shared.f32 	%f203, [%r148+520];
	fma.rn.f32 	%f204, %f202, %f203, %f190;
	ld.shared.f32 	%f205, [%r148+648];
	fma.rn.f32 	%f206, %f202, %f205, %f192;
	ld.shared.f32 	%f207, [%r148+524];
	fma.rn.f32 	%f208, %f202, %f207, %f194;
	ld.shared.f32 	%f209, [%r148+652];
	fma.rn.f32 	%f210, %f202, %f209, %f196;
	ld.shared.f32 	%f211, [%r143+392];
	fma.rn.f32 	%f212, %f211, %f203, %f198;
	fma.rn.f32 	%f213, %f211, %f205, %f199;
	fma.rn.f32 	%f214, %f211, %f207, %f200;
	fma.rn.f32 	%f215, %f211, %f209, %f201;
	ld.shared.f32 	%f216, [%r143+12];
	ld.shared.f32 	%f217, [%r148+776];
	fma.rn.f32 	%f381, %f216, %f217, %f204;
	ld.shared.f32 	%f218, [%r148+904];
	fma.rn.f32 	%f380, %f216, %f218, %f206;
	ld.shared.f32 	%f219, [%r148+780];
	fma.rn.f32 	%f379, %f216, %f219, %f208;
	ld.shared.f32 	%f220, [%r148+908];
	fma.rn.f32 	%f378, %f216, %f220, %f210;
	ld.shared.f32 	%f221, [%r143+396];
	fma.rn.f32 	%f377, %f221, %f217, %f212;
	fma.rn.f32 	%f376, %f221, %f218, %f213;
	fma.rn.f32 	%f375, %f221, %f219, %f214;
	fma.rn.f32 	%f374, %f221, %f220, %f215;
	add.s32 	%r192, %r192, 4;
	setp.ne.s32 	%p8, %r192, 48;
	@%p8 bra 	$L__BB0_9;
	st.local.v2.f32 	[%rd5+8], {%f381, %f379};
	st.local.v2.f32 	[%rd5+1032], {%f380, %f378};
	st.local.v2.f32 	[%rd5+40], {%f377, %f375};
	st.local.v2.f32 	[%rd5+1064], {%f376, %f374};
	ld.local.v2.f32 	{%f389, %f387}, [%rd5+16];
	ld.local.v2.f32 	{%f388, %f386}, [%rd5+1040];
	ld.local.v2.f32 	{%f385, %f383}, [%rd5+48];
	ld.local.v2.f32 	{%f384, %f382}, [%rd5+1072];
	mov.b32 	%r193, 0;
$L__BB0_11:
	add.s32 	%r150, %r34, %r193;
	shl.b32 	%r151, %r150, 2;
	mov.u32 	%r152, _ZZ17my_kernel_kernel0E18PaddedInput_shared;
	add.s32 	%r153, %r152, %r151;
	ld.shared.f32 	%f222, [%r153];
	shl.b32 	%r154, %r6, 2;
	shl.b32 	%r155, %r193, 8;
	or.b32  	%r156, %r155, %r154;
	mov.u32 	%r157, _ZZ17my_kernel_kernel0E18placeholder_shared;
	add.s32 	%r158, %r157, %r156;
	ld.shared.f32 	%f223, [%r158+16];
	fma.rn.f32 	%f224, %f222, %f223, %f389;
	ld.shared.f32 	%f225, [%r158+144];
	fma.rn.f32 	%f226, %f222, %f225, %f388;
	ld.shared.f32 	%f227, [%r158+20];
	fma.rn.f32 	%f228, %f222, %f227, %f387;
	ld.shared.f32 	%f229, [%r158+148];
	fma.rn.f32 	%f230, %f222, %f229, %f386;
	ld.shared.f32 	%f231, [%r153+384];
	fma.rn.f32 	%f232, %f231, %f223, %f385;
	fma.rn.f32 	%f233, %f231, %f225, %f384;
	fma.rn.f32 	%f234, %f231, %f227, %f383;
	fma.rn.f32 	%f235, %f231, %f229, %f382;
	ld.shared.f32 	%f236, [%r153+4];
	ld.shared.f32 	%f237, [%r158+272];
	fma.rn.f32 	%f238, %f236, %f237, %f224;
	ld.shared.f32 	%f239, [%r158+400];
	fma.rn.f32 	%f240, %f236, %f239, %f226;
	ld.shared.f32 	%f241, [%r158+276];
	fma.rn.f32 	%f242, %f236, %f241, %f228;
	ld.shared.f32 	%f243, [%r158+404];
	fma.rn.f32 	%f244, %f236, %f243, %f230;
	ld.shared.f32 	%f245, [%r153+388];
	fma.rn.f32 	%f246, %f245, %f237, %f232;
	fma.rn.f32 	%f247, %f245, %f239, %f233;
	fma.rn.f32 	%f248, %f245, %f241, %f234;
	fma.rn.f32 	%f249, %f245, %f243, %f235;
	ld.shared.f32 	%f250, [%r153+8];
	ld.shared.f32 	%f251, [%r158+528];
	fma.rn.f32 	%f252, %f250, %f251, %f238;
	ld.shared.f32 	%f253, [%r158+656];
	fma.rn.f32 	%f254, %f250, %f253, %f240;
	ld.shared.f32 	%f255, [%r158+532];
	fma.rn.f32 	%f256, %f250, %f255, %f242;
	ld.shared.f32 	%f257, [%r158+660];
	fma.rn.f32 	%f258, %f250, %f257, %f244;
	ld.shared.f32 	%f259, [%r153+392];
	fma.rn.f32 	%f260, %f259, %f251, %f246;
	fma.rn.f32 	%f261, %f259, %f253, %f247;
	fma.rn.f32 	%f262, %f259, %f255, %f248;
	fma.rn.f32 	%f263, %f259, %f257, %f249;
	ld.shared.f32 	%f264, [%r153+12];
	ld.shared.f32 	%f265, [%r158+784];
	fma.rn.f32 	%f389, %f264, %f265, %f252;
	ld.shared.f32 	%f266, [%r158+912];
	fma.rn.f32 	%f388, %f264, %f266, %f254;
	ld.shared.f32 	%f267, [%r158+788];
	fma.rn.f32 	%f387, %f264, %f267, %f256;
	ld.shared.f32 	%f268, [%r158+916];
	fma.rn.f32 	%f386, %f264, %f268, %f258;
	ld.shared.f32 	%f269, [%r153+396];
	fma.rn.f32 	%f385, %f269, %f265, %f260;
	fma.rn.f32 	%f384, %f269, %f266, %f261;
	fma.rn.f32 	%f383, %f269, %f267, %f262;
	fma.rn.f32 	%f382, %f269, %f268, %f263;
	add.s32 	%r193, %r193, 4;
	setp.ne.s32 	%p9, %r193, 48;
	@%p9 bra 	$L__BB0_11;
	st.local.v2.f32 	[%rd5+16], {%f389, %f387};
	st.local.v2.f32 	[%rd5+1040], {%f388, %f386};
	st.local.v2.f32 	[%rd5+48], {%f385, %f383};
	st.local.v2.f32 	[%rd5+1072], {%f384, %f382};
	ld.local.v2.f32 	{%f397, %f395}, [%rd5+24];
	ld.local.v2.f32 	{%f396, %f394}, [%rd5+1048];
	ld.local.v2.f32 	{%f393, %f391}, [%rd5+56];
	ld.local.v2.f32 	{%f392, %f390}, [%rd5+1080];
	mov.b32 	%r194, 0;
$L__BB0_13:
	add.s32 	%r160, %r34, %r194;
	shl.b32 	%r161, %r160, 2;
	mov.u32 	%r162, _ZZ17my_kernel_kernel0E18PaddedInput_shared;
	add.s32 	%r163, %r162, %r161;
	ld.shared.f32 	%f270, [%r163];
	shl.b32 	%r164, %r6, 2;
	shl.b32 	%r165, %r194, 8;
	or.b32  	%r166, %r165, %r164;
	mov.u32 	%r167, _ZZ17my_kernel_kernel0E18placeholder_shared;
	add.s32 	%r168, %r167, %r166;
	ld.shared.f32 	%f271, [%r168+24];
	fma.rn.f32 	%f272, %f270, %f271, %f397;
	ld.shared.f32 	%f273, [%r168+152];
	fma.rn.f32 	%f274, %f270, %f273, %f396;
	ld.shared.f32 	%f275, [%r168+28];
	fma.rn.f32 	%f276, %f270, %f275, %f395;
	ld.shared.f32 	%f277, [%r168+156];
	fma.rn.f32 	%f278, %f270, %f277, %f394;
	ld.shared.f32 	%f279, [%r163+384];
	fma.rn.f32 	%f280, %f279, %f271, %f393;
	fma.rn.f32 	%f281, %f279, %f273, %f392;
	fma.rn.f32 	%f282, %f279, %f275, %f391;
	fma.rn.f32 	%f283, %f279, %f277, %f390;
	ld.shared.f32 	%f284, [%r163+4];
	ld.shared.f32 	%f285, [%r168+280];
	fma.rn.f32 	%f286, %f284, %f285, %f272;
	ld.shared.f32 	%f287, [%r168+408];
	fma.rn.f32 	%f288, %f284, %f287, %f274;
	ld.shared.f32 	%f289, [%r168+284];
	fma.rn.f32 	%f290, %f284, %f289, %f276;
	ld.shared.f32 	%f291, [%r168+412];
	fma.rn.f32 	%f292, %f284, %f291, %f278;
	ld.shared.f32 	%f293, [%r163+388];
	fma.rn.f32 	%f294, %f293, %f285, %f280;
	fma.rn.f32 	%f295, %f293, %f287, %f281;
	fma.rn.f32 	%f296, %f293, %f289, %f282;
	fma.rn.f32 	%f297, %f293, %f291, %f283;
	ld.shared.f32 	%f298, [%r163+8];
	ld.shared.f32 	%f299, [%r168+536];
	fma.rn.f32 	%f300, %f298, %f299, %f286;
	ld.shared.f32 	%f301, [%r168+664];
	fma.rn.f32 	%f302, %f298, %f301, %f288;
	ld.shared.f32 	%f303, [%r168+540];
	fma.rn.f32 	%f304, %f298, %f303, %f290;
	ld.shared.f32 	%f305, [%r168+668];
	fma.rn.f32 	%f306, %f298, %f305, %f292;
	ld.shared.f32 	%f307, [%r163+392];
	fma.rn.f32 	%f308, %f307, %f299, %f294;
	fma.rn.f32 	%f309, %f307, %f301, %f295;
	fma.rn.f32 	%f310, %f307, %f303, %f296;
	fma.rn.f32 	%f311, %f307, %f305, %f297;
	ld.shared.f32 	%f312, [%r163+12];
	ld.shared.f32 	%f313, [%r168+792];
	fma.rn.f32 	%f397, %f312, %f313, %f300;
	ld.shared.f32 	%f314, [%r168+920];
	fma.rn.f32 	%f396, %f312, %f314, %f302;
	ld.shared.f32 	%f315, [%r168+796];
	fma.rn.f32 	%f395, %f312, %f315, %f304;
	ld.shared.f32 	%f316, [%r168+924];
	fma.rn.f32 	%f394, %f312, %f316, %f306;
	ld.shared.f32 	%f317, [%r163+396];
	fma.rn.f32 	%f393, %f317, %f313, %f308;
	fma.rn.f32 	%f392, %f317, %f314, %f309;
	fma.rn.f32 	%f391, %f317, %f315, %f310;
	fma.rn.f32 	%f390, %f317, %f316, %f311;
	add.s32 	%r194, %r194, 4;
	setp.ne.s32 	%p10, %r194, 48;
	@%p10 bra 	$L__BB0_13;
	st.local.v2.f32 	[%rd5+24], {%f397, %f395};
	st.local.v2.f32 	[%rd5+1048], {%f396, %f394};
	st.local.v2.f32 	[%rd5+56], {%f393, %f391};
	st.local.v2.f32 	[%rd5+1080], {%f392, %f390};
	add.s32 	%r190, %r190, 1;
	setp.ne.s32 	%p11, %r190, 16;
	@%p11 bra 	$L__BB0_6;
	add.s32 	%r182, %r182, 1;
	setp.ne.s32 	%p12, %r182, 4;
	@%p12 bra 	$L__BB0_1;
	shl.b32 	%r170, %r2, 6;
	and.b32  	%r171, %r170, 64;
	or.b32  	%r172, %r171, %r6;
	shl.b32 	%r173, %r1, 15;
	and.b32  	%r174, %r173, 33292288;
	shl.b32 	%r175, %r2, 7;
	and.b32  	%r176, %r175, 2147483392;
	shl.b32 	%r177, %r1, 5;
	and.b32  	%r178, %r177, 128;
	add.s32 	%r179, %r176, %r174;
	or.b32  	%r180, %r172, %r179;
	or.b32  	%r181, %r180, %r178;
	cvta.to.global.u64 	%rd41, %rd12;
	mul.wide.u32 	%rd42, %r172, 4;
	add.s64 	%rd43, %rd41, %rd42;
	ld.global.nc.f32 	%f97, [%rd43];
	ld.global.nc.f32 	%f98, [%rd43+128];
	ld.global.nc.f32 	%f99, [%rd43+4];
	ld.global.nc.f32 	%f100, [%rd43+132];
	ld.global.nc.f32 	%f101, [%rd43+8];
	ld.global.nc.f32 	%f102, [%rd43+136];
	ld.global.nc.f32 	%f103, [%rd43+12];
	ld.global.nc.f32 	%f104, [%rd43+140];
	ld.global.nc.f32 	%f105, [%rd43+16];
	ld.global.nc.f32 	%f106, [%rd43+144];
	ld.global.nc.f32 	%f107, [%rd43+20];
	ld.global.nc.f32 	%f108, [%rd43+148];
	ld.global.nc.f32 	%f109, [%rd43+24];
	ld.global.nc.f32 	%f110, [%rd43+152];
	ld.global.nc.f32 	%f111, [%rd43+28];
	ld.global.nc.f32 	%f112, [%rd43+156];
	mul.wide.u32 	%rd44, %r181, 4;
	cvta.to.global.u64 	%rd45, %rd11;
	add.s64 	%rd46, %rd44, %rd45;
	add.s64 	%rd48, %rd46, 128;
	mov.b32 	%r195, 0;
$L__BB0_17:
	ld.local.v4.f32 	{%f318, %f319, %f320, %f321}, [%rd47+-1040];
	add.f32 	%f322, %f318, %f97;
	max.f32 	%f323, %f322, 0f00000000;
	st.global.f32 	[%rd48+-128], %f323;
	ld.local.v4.f32 	{%f324, %f325, %f326, %f327}, [%rd47+-16];
	add.f32 	%f328, %f324, %f98;
	max.f32 	%f329, %f328, 0f00000000;
	st.global.f32 	[%rd48], %f329;
	add.f32 	%f330, %f319, %f99;
	max.f32 	%f331, %f330, 0f00000000;
	st.global.f32 	[%rd48+-124], %f331;
	add.f32 	%f332, %f325, %f100;
	max.f32 	%f333, %f332, 0f00000000;
	st.global.f32 	[%rd48+4], %f333;
	add.f32 	%f334, %f320, %f101;
	max.f32 	%f335, %f334, 0f00000000;
	st.global.f32 	[%rd48+-120], %f335;
	add.f32 	%f336, %f326, %f102;
	max.f32 	%f337, %f336, 0f00000000;
	st.global.f32 	[%rd48+8], %f337;
	add.f32 	%f338, %f321, %f103;
	max.f32 	%f339, %f338, 0f00000000;
	st.global.f32 	[%rd48+-116], %f339;
	add.f32 	%f340, %f327, %f104;
	max.f32 	%f341, %f340, 0f00000000;
	st.global.f32 	[%rd48+12], %f341;
	ld.local.v4.f32 	{%f342, %f343, %f344, %f345}, [%rd47+-1024];
	add.f32 	%f346, %f342, %f105;
	max.f32 	%f347, %f346, 0f00000000;
	st.global.f32 	[%rd48+-112], %f347;
	ld.local.v4.f32 	{%f348, %f349, %f350, %f351}, [%rd47];
	add.f32 	%f352, %f348, %f106;
	max.f32 	%f353, %f352, 0f00000000;
	st.global.f32 	[%rd48+16], %f353;
	add.f32 	%f354, %f343, %f107;
	max.f32 	%f355, %f354, 0f00000000;
	st.global.f32 	[%rd48+-108], %f355;
	add.f32 	%f356, %f349, %f108;
	max.f32 	%f357, %f356, 0f00000000;
	st.global.f32 	[%rd48+20], %f357;
	add.f32 	%f358, %f344, %f109;
	max.f32 	%f359, %f358, 0f00000000;
	st.global.f32 	[%rd48+-104], %f359;
	add.f32 	%f360, %f350, %f110;
	max.f32 	%f361, %f360, 0f00000000;
	st.global.f32 	[%rd48+24], %f361;
	add.f32 	%f362, %f345, %f111;
	max.f32 	%f363, %f362, 0f00000000;
	st.global.f32 	[%rd48+-100], %f363;
	add.f32 	%f364, %f351, %f112;
	max.f32 	%f365, %f364, 0f00000000;
	st.global.f32 	[%rd48+28], %f365;
	add.s32 	%r195, %r195, 1;
	add.s64 	%rd48, %rd48, 32768;
	add.s64 	%rd47, %rd47, 32;
	setp.ne.s32 	%p13, %r195, 32;
	@%p13 bra 	$L__BB0_17;
	ret;

}


// ===== COMPILED SASS (sm_100) =====

	.target	sm_100

	.elftype	@"ET_EXEC"


//--------------------- .note.nv.tkinfo           --------------------------
	.section	.note.nv.tkinfo,"",@"SHT_NOTE"
	.sectionflags	@"SHF_NOTE_NV_TKINFO"
	.tkinfo
        /*0018*/ 	.word	0x00000002
        /*0030*/ 	.string	""
        /*0030*/ 	.string	"ptxas"
        /*0030*/ 	.string	"Cuda compilation tools, release 13.0, V13.0.88"
        /*0030*/ 	.string	"Build cuda_13.0.r13.0/compiler.36424714_0"
        /*0030*/ 	.string	"-arch sm_100 -m 64 "



//--------------------- .note.nv.cuinfo           --------------------------
	.section	.note.nv.cuinfo,"",@"SHT_NOTE"
	.sectionflags	@"SHF_NOTE_NV_CUINFO"
        /*0018*/ 	.short	0x0002
        /*001a*/ 	.short	0x0064
        /*001c*/ 	.short	0x0082
	.zero		2


//--------------------- .nv.info                  --------------------------
	.section	.nv.info,"",@"SHT_CUDA_INFO"
	.align	4


	//----- nvinfo : EIATTR_REGCOUNT
	.align		4
        /*0000*/ 	.byte	0x04, 0x2f
        /*0002*/ 	.short	(.L_1 - .L_0)
	.align		4
.L_0:
        /*0004*/ 	.word	index@(my_kernel_kernel0)
        /*0008*/ 	.word	0x00000028


	//----- nvinfo : EIATTR_FRAME_SIZE
	.align		4
.L_1:
        /*000c*/ 	.byte	0x04, 0x11
        /*000e*/ 	.short	(.L_3 - .L_2)
	.align		4
.L_2:
        /*0010*/ 	.word	index@(my_kernel_kernel0)
        /*0014*/ 	.word	0x00000800


	//----- nvinfo : EIATTR_MIN_STACK_SIZE
	.align		4
.L_3:
        /*0018*/ 	.byte	0x04, 0x12
        /*001a*/ 	.short	(.L_5 - .L_4)
	.align		4
.L_4:
        /*001c*/ 	.word	index@(my_kernel_kernel0)
        /*0020*/ 	.word	0x00000800
.L_5:


//--------------------- .nv.compat                --------------------------
	.section	.nv.compat,"",@"SHT_CUDA_COMPAT_INFO"
	.align	4
        /*0000*/ 	.byte	0x02, 0x09, 0x00, 0x00, 0x02, 0x02, 0x01, 0x00, 0x02, 0x05, 0x05, 0x00, 0x03, 0x07, 0x01, 0x01
        /*0010*/ 	.byte	0x02, 0x03, 0x00, 0x00, 0x02, 0x06, 0x01, 0x00, 0x04, 0x0b, 0x08, 0x00, 0x09, 0x00, 0x00, 0x00
        /*0020*/ 	.byte	0x00, 0x00, 0x00, 0x00


//--------------------- .nv.info.my_kernel_kernel0 --------------------------
	.section	.nv.info.my_kernel_kernel0,"",@"SHT_CUDA_INFO"
	.sectionflags	@""
	.align	4


	//----- nvinfo : EIATTR_CUDA_API_VERSION
	.align		4
        /*0000*/ 	.byte	0x04, 0x37
        /*0002*/ 	.short	(.L_7 - .L_6)
.L_6:
        /*0004*/ 	.word	0x00000082


	//----- nvinfo : EIATTR_KPARAM_INFO
	.align		4
.L_7:
        /*0008*/ 	.byte	0x04, 0x17
        /*000a*/ 	.short	(.L_9 - .L_8)
.L_8:
        /*000c*/ 	.word	0x00000000
        /*0010*/ 	.short	0x0003
        /*0012*/ 	.short	0x0018
        /*0014*/ 	.byte	0x00, 0xf5, 0x21, 0x00


	//----- nvinfo : EIATTR_KPARAM_INFO
	.align		4
.L_9:
        /*0018*/ 	.byte	0x04, 0x17
        /*001a*/ 	.short	(.L_11 - .L_10)
.L_10:
        /*001c*/ 	.word	0x00000000
        /*0020*/ 	.short	0x0002
        /*0022*/ 	.short	0x0010
        /*0024*/ 	.byte	0x00, 0xf5, 0x21, 0x00


	//----- nvinfo : EIATTR_KPARAM_INFO
	.align		4
.L_11:
        /*0028*/ 	.byte	0x04, 0x17
        /*002a*/ 	.short	(.L_13 - .L_12)
.L_12:
        /*002c*/ 	.word	0x00000000
        /*0030*/ 	.short	0x0001
        /*0032*/ 	.short	0x0008
        /*0034*/ 	.byte	0x00, 0xf5, 0x21, 0x00


	//----- nvinfo : EIATTR_KPARAM_INFO
	.align		4
.L_13:
        /*0038*/ 	.byte	0x04, 0x17
        /*003a*/ 	.short	(.L_15 - .L_14)
.L_14:
        /*003c*/ 	.word	0x00000000
        /*0040*/ 	.short	0x0000
        /*0042*/ 	.short	0x0000
        /*0044*/ 	.byte	0x00, 0xf5, 0x21, 0x00


	//----- nvinfo : EIATTR_SPARSE_MMA_MASK
	.align		4
.L_15:
        /*0048*/ 	.byte	0x03, 0x50
        /*004a*/ 	.short	0x0000


	//----- nvinfo : EIATTR_MAXREG_COUNT
	.align		4
        /*004c*/ 	.byte	0x03, 0x1b
        /*004e*/ 	.short	0x00ff


	//----- nvinfo : EIATTR_NUM_BARRIERS
	.align		4
        /*0050*/ 	.byte	0x02, 0x4c
        /*0052*/ 	.byte	0x01
	.zero		1


	//----- nvinfo : EIATTR_MERCURY_ISA_VERSION
	.align		4
        /*0054*/ 	.byte	0x03, 0x5f
        /*0056*/ 	.short	0x0101


	//----- nvinfo : EIATTR_VRC_CTA_INIT_COUNT
	.align		4
        /*0058*/ 	.byte	0x02, 0x4a
	.zero		1
	.zero		1


	//----- nvinfo : EIATTR_EXIT_INSTR_OFFSETS
	.align		4
        /*005c*/ 	.byte	0x04, 0x1c
        /*005e*/ 	.short	(.L_17 - .L_16)


	//   ....[0]....
.L_16:
        /*0060*/ 	.word	0x00003cb0


	//----- nvinfo : EIATTR_CBANK_PARAM_SIZE
	.align		4
.L_17:
        /*0064*/ 	.byte	0x03, 0x19
        /*0066*/ 	.short	0x0020


	//----- nvinfo : EIATTR_PARAM_CBANK
	.align		4
        /*0068*/ 	.byte	0x04, 0x0a
        /*006a*/ 	.short	(.L_19 - .L_18)
	.align		4
.L_18:
        /*006c*/ 	.word	index@(.nv.constant0.my_kernel_kernel0)
        /*0070*/ 	.short	0x0380
        /*0072*/ 	.short	0x0020


	//----- nvinfo : EIATTR_SW_WAR
	.align		4
.L_19:
        /*0074*/ 	.byte	0x04, 0x36
        /*0076*/ 	.short	(.L_21 - .L_20)
.L_20:
        /*0078*/ 	.word	0x00000008
.L_21:


//--------------------- .nv.callgraph             --------------------------
	.section	.nv.callgraph,"",@"SHT_CUDA_CALLGRAPH"
	.align	4
	.sectionentsize	8
	.align		4
        /*0000*/ 	.word	0x00000000
	.align		4
        /*0004*/ 	.word	0xffffffff
	.align		4
        /*0008*/ 	.word	0x00000000
	.align		4
        /*000c*/ 	.word	0xfffffffe
	.align		4
        /*0010*/ 	.word	0x00000000
	.align		4
        /*0014*/ 	.word	0xfffffffd
	.align		4
        /*0018*/ 	.word	0x00000000
	.align		4
        /*001c*/ 	.word	0xfffffffc


//--------------------- .text.my_kernel_kernel0   --------------------------
	.section	.text.my_kernel_kernel0,"ax",@progbits
	.align	128
        .global         my_kernel_kernel0
        .type           my_kernel_kernel0,@function
        .size           my_kernel_kernel0,(.L_x_10 - my_kernel_kernel0)
        .other          my_kernel_kernel0,@"STO_CUDA_ENTRY STV_DEFAULT"
my_kernel_kernel0:
.text.my_kernel_kernel0:
[----:B------:R-:W0:Y:S01]  /*0000*/  LDC R1, c[0x0][0x37c] ;  /* 0x0000df00ff017b82 */ /* 0x000e220000000800 */
[----:B------:R-:W1:Y:S07]  /*0010*/  S2R R3, SR_TID.X ;  /* 0x0000000000037919 */ /* 0x000e6e0000002100 */
[----:B------:R-:W2:Y:S01]  /*0020*/  S2UR UR5, SR_CgaCtaId ;  /* 0x00000000000579c3 */ /* 0x000ea20000008800 */
[----:B0-----:R-:W-:Y:S01]  /*0030*/  IADD3 R1, PT, PT, R1, -0x800, RZ ;  /* 0xfffff80001017810 */ /* 0x001fe20007ffe0ff */
[----:B------:R-:W-:Y:S01]  /*0040*/  UMOV UR4, 0x400 ;  /* 0x0000040000047882 */ /* 0x000fe20000000000 */
[----:B------:R-:W0:Y:S02]  /*0050*/  LDCU.64 UR12, c[0x0][0x358] ;  /* 0x00006b00ff0c77ac */ /* 0x000e240008000a00 */
[C---:B------:R-:W-:Y:S01]  /*0060*/  R2UR UR8, R1.reuse ;  /* 0x00000000010872ca */ /* 0x040fe200000e0000 */
[----:B------:R3:W-:Y:S01]  /*0070*/  STL.128 [R1], RZ ;  /* 0x000000ff01007387 */ /* 0x0007e20000100c00 */
[----:B------:R-:W-:Y:S01]  /*0080*/  R2UR UR14, R1 ;  /* 0x00000000010e72ca */ /* 0x000fe200000e0000 */
[----:B------:R-:W4:Y:S02]  /*0090*/  S2UR UR7, SR_CTAID.X ;  /* 0x00000000000779c3 */ /* 0x000f240000002500 */
[----:B------:R3:W-:Y:S04]  /*00a0*/  STL.128 [R1+0x400], RZ ;  /* 0x000400ff01007387 */ /* 0x0007e80000100c00 */
[----:B------:R3:W-:Y:S04]  /*00b0*/  STL.128 [R1+0x20], RZ ;  /* 0x000020ff01007387 */ /* 0x0007e80000100c00 */
[----:B------:R3:W-:Y:S01]  /*00c0*/  STL.128 [R1+0x420], RZ ;  /* 0x000420ff01007387 */ /* 0x0007e20000100c00 */
[----:B------:R-:W-:-:S03]  /*00d0*/  UIADD3 UR8, UPT, UPT, UR8, 0x410, URZ ;  /* 0x0000041008087890 */ /* 0x000fc6000fffe0ff */
[----:B------:R3:W-:Y:S01]  /*00e0*/  STL.128 [R1+0x10], RZ ;  /* 0x000010ff01007387 */ /* 0x0007e20000100c00 */
[----:B--2---:R-:W-:-:S03]  /*00f0*/  ULEA UR4, UR5, UR4, 0x18 ;  /* 0x0000000405047291 */ /* 0x004fc6000f8ec0ff */
[----:B------:R3:W-:Y:S04]  /*0100*/  STL.128 [R1+0x410], RZ ;  /* 0x000410ff01007387 */ /* 0x0007e80000100c00 */
[----:B------:R3:W-:Y:S01]  /*0110*/  STL.128 [R1+0x30], RZ ;  /* 0x000030ff01007387 */ /* 0x0007e20000100c00 */
[C---:B-1----:R-:W-:Y:S02]  /*0120*/  SHF.L.U32 R24, R3.reuse, 0x3, RZ ;  /* 0x0000000303187819 */ /* 0x042fe400000006ff */
[----:B------:R-:W-:Y:S01]  /*0130*/  LEA R3, R3, UR4, 0x2 ;  /* 0x0000000403037c11 */ /* 0x000fe2000f8e10ff */
[----:B------:R3:W-:Y:S01]  /*0140*/  STL.128 [R1+0x430], RZ ;  /* 0x000430ff01007387 */ /* 0x0007e20000100c00 */
[----:B------:R-:W-:Y:S01]  /*0150*/  LOP3.LUT R24, R24, 0x18, RZ, 0xc0, !PT ;  /* 0x0000001818187812 */ /* 0x000fe200078ec0ff */
[----:B------:R-:W-:-:S02]  /*0160*/  UMOV UR4, URZ ;  /* 0x000000ff00047c82 */ /* 0x000fc40008000000 */
[----:B------:R3:W-:Y:S04]  /*0170*/  STL.128 [R1+0x40], RZ ;  /* 0x000040ff01007387 */ /* 0x0007e80000100c00 */
        /* <DEDUP_REMOVED lines=118> */
[----:B0---4-:R3:W-:Y:S02]  /*08e0*/  STL.128 [R1+0x7f0], RZ ;  /* 0x0007f0ff01007387 */ /* 0x0117e40000100c00 */
.L_x_7:
[----:B0-----:R-:W0:Y:S01]  /*08f0*/  S2R R0, SR_TID.X ;  /* 0x0000000000007919 */ /* 0x001e220000002100 */
[----:B------:R-:W-:Y:S01]  /*0900*/  USHF.R.U32.HI UR5, URZ, 0x1, UR7 ;  /* 0x00000001ff057899 */ /* 0x000fe20008011607 */
[----:B------:R-:W-:Y:S01]  /*0910*/  MOV R7, UR4 ;  /* 0x0000000400077c02 */ /* 0x000fe20008000f00 */
[----:B------:R-:W-:Y:S04]  /*0920*/  BAR.SYNC.DEFER_BLOCKING 0x0 ;  /* 0x0000000000007b1d */ /* 0x000fe80000010000 */
[----:B------:R-:W-:Y:S02]  /*0930*/  MOV R5, UR5 ;  /* 0x0000000500057c02 */ /* 0x000fe40008000f00 */
[----:B------:R-:W-:Y:S01]  /*0940*/  UMOV UR5, 0x80 ;  /* 0x0000008000057882 */ /* 0x000fe20000000000 */
[C---:B0-----:R-:W-:Y:S01]  /*0950*/  IADD3 R14, PT, PT, R0.reuse, 0x30, RZ ;  /* 0x00000030000e7810 */ /* 0x041fe20007ffe0ff */
[C---:B------:R-:W-:Y:S01]  /*0960*/  VIADD R19, R0.reuse, 0x20 ;  /* 0x0000002000137836 */ /* 0x040fe20000000000 */
[----:B------:R-:W-:-:S02]  /*0970*/  IADD3 R2, PT, PT, R0, 0x10, RZ ;  /* 0x0000001000027810 */ /* 0x000fc40007ffe0ff */
[----:B------:R-:W-:Y:S01]  /*0980*/  PRMT R12, R0, 0x7610, R12 ;  /* 0x00007610000c7816 */ /* 0x000fe2000000000c */
[----:B------:R-:W-:Y:S01]  /*0990*/  IMAD R16, R5, 0x180, R14 ;  /* 0x0000018005107824 */ /* 0x000fe200078e020e */
[----:B------:R-:W-:Y:S02]  /*09a0*/  MOV R18, R0 ;  /* 0x0000000000127202 */ /* 0x000fe40000000f00 */
[----:B------:R-:W-:Y:S01]  /*09b0*/  PRMT R20, R14, 0x7610, R20 ;  /* 0x000076100e147816 */ /* 0x000fe20000000014 */
[----:B------:R-:W-:Y:S01]  /*09c0*/  IMAD R16, R7, 0x30, R16 ;  /* 0x0000003007107824 */ /* 0x000fe200078e0210 */
[----:B------:R-:W-:Y:S02]  /*09d0*/  MOV R13, R2 ;  /* 0x00000002000d7202 */ /* 0x000fe40000000f00 */
[----:B------:R-:W-:Y:S02]  /*09e0*/  PRMT R17, R2, 0x7610, R17 ;  /* 0x0000761002117816 */ /* 0x000fe40000000011 */
[----:B------:R-:W-:-:S07]  /*09f0*/  PRMT R15, R19, 0x7610, R15 ;  /* 0x00007610130f7816 */ /* 0x000fce000000000f */
.L_x_0:
[----:B------:R-:W-:Y:S01]  /*0a00*/  LOP3.LUT R4, R17, 0xffff, RZ, 0xc0, !PT ;  /* 0x0000ffff11047812 */ /* 0x000fe200078ec0ff */
[----:B------:R-:W-:Y:S01]  /*0a10*/  IMAD.HI.U32 R21, R18, -0x55555555, RZ ;  /* 0xaaaaaaab12157827 */ /* 0x000fe200078e00ff */
[----:B------:R-:W-:Y:S02]  /*0a20*/  LOP3.LUT R5, R12, 0xffff, RZ, 0xc0, !PT ;  /* 0x0000ffff0c057812 */ /* 0x000fe400078ec0ff */
[----:B------:R-:W-:Y:S01]  /*0a30*/  PRMT R8, R20, 0x9910, RZ ;  /* 0x0000991014087816 */ /* 0x000fe200000000ff */
[----:B------:R-:W-:Y:S01]  /*0a40*/  IMAD R4, R4, 0xaaab, RZ ;  /* 0x0000aaab04047824 */ /* 0x000fe200078e02ff */
[----:B------:R-:W-:Y:S01]  /*0a50*/  LOP3.LUT R6, R15, 0xffff, RZ, 0xc0, !PT ;  /* 0x0000ffff0f067812 */ /* 0x000fe200078ec0ff */
[----:B------:R-:W-:Y:S01]  /*0a60*/  IMAD R7, R5, 0xaaab, RZ ;  /* 0x0000aaab05077824 */ /* 0x000fe200078e02ff */
[----:B------:R-:W-:Y:S02]  /*0a70*/  MOV R5, R8 ;  /* 0x0000000800057202 */ /* 0x000fe40000000f00 */
[----:B------:R-:W-:-:S04]  /*0a80*/  SHF.R.U32.HI R4, RZ, 0x16, R4 ;  /* 0x00000016ff047819 */ /* 0x000fc80000011604 */
[----:B------:R-:W-:Y:S02]  /*0a90*/  PRMT R9, R4, 0x9910, RZ ;  /* 0x0000991004097816 */ /* 0x000fe400000000ff */
[----:B------:R-:W-:Y:S02]  /*0aa0*/  SHF.R.U32.HI R4, RZ, 0x16, R7 ;  /* 0x00000016ff047819 */ /* 0x000fe40000011607 */
[----:B------:R-:W-:Y:S01]  /*0ab0*/  MOV R8, R9 ;  /* 0x0000000900087202 */ /* 0x000fe20000000f00 */
[----:B------:R-:W-:Y:S01]  /*0ac0*/  IMAD R9, R6, 0xaaab, RZ ;  /* 0x0000aaab06097824 */ /* 0x000fe200078e02ff */
[----:B------:R-:W-:Y:S02]  /*0ad0*/  LOP3.LUT R7, R20, 0xffff, RZ, 0xc0, !PT ;  /* 0x0000ffff14077812 */ /* 0x000fe400078ec0ff */
[----:B------:R-:W-:Y:S01]  /*0ae0*/  PRMT R10, R4, 0x9910, RZ ;  /* 0x00009910040a7816 */ /* 0x000fe200000000ff */
[----:B------:R-:W-:Y:S01]  /*0af0*/  IMAD R6, R8, -0x60, R5 ;  /* 0xffffffa008067824 */ /* 0x000fe200078e0205 */
[----:B------:R-:W-:Y:S01]  /*0b00*/  SHF.R.U32.HI R4, RZ, 0x16, R9 ;  /* 0x00000016ff047819 */ /* 0x000fe20000011609 */
[----:B------:R-:W-:-:S03]  /*0b10*/  IMAD R8, R7, 0xaaab, RZ ;  /* 0x0000aaab07087824 */ /* 0x000fc600078e02ff */
[----:B------:R-:W-:Y:S01]  /*0b20*/  IADD3 R7, PT, PT, R6, -0x20, RZ ;  /* 0xffffffe006077810 */ /* 0x000fe20007ffe0ff */
[----:B------:R-:W-:Y:S01]  /*0b30*/  IMAD R6, R10, -0x60, R5 ;  /* 0xffffffa00a067824 */ /* 0x000fe200078e0205 */
[----:B------:R-:W-:Y:S02]  /*0b40*/  PRMT R9, R4, 0x9910, RZ ;  /* 0x0000991004097816 */ /* 0x000fe400000000ff */
[----:B------:R-:W-:Y:S02]  /*0b50*/  SHF.R.U32.HI R4, RZ, 0x16, R8 ;  /* 0x00000016ff047819 */ /* 0x000fe40000011608 */
[----:B------:R-:W-:Y:S01]  /*0b60*/  LOP3.LUT R7, R7, 0xffff, RZ, 0xc0, !PT ;  /* 0x0000ffff07077812 */ /* 0x000fe200078ec0ff */
[----:B------:R-:W-:Y:S01]  /*0b70*/  IMAD.MOV.U32 R8, RZ, RZ, R9 ;  /* 0x000000ffff087224 */ /* 0x000fe200078e0009 */
[----:B------:R-:W-:Y:S02]  /*0b80*/  PRMT R10, R4, 0x9910, RZ ;  /* 0x00009910040a7816 */ /* 0x000fe400000000ff */
[----:B------:R-:W-:Y:S01]  /*0b90*/  ISETP.GT.U32.AND P1, PT, R7, 0x2f, PT ;  /* 0x0000002f0700780c */ /* 0x000fe20003f24070 */
[----:B------:R-:W-:Y:S01]  /*0ba0*/  IMAD R7, R8, -0x60, R5 ;  /* 0xffffffa008077824 */ /* 0x000fe200078e0205 */
[----:B------:R-:W-:Y:S01]  /*0bb0*/  IADD3 R4, PT, PT, R6, -0x30, RZ ;  /* 0xffffffd006047810 */ /* 0x000fe20007ffe0ff */
[----:B------:R-:W-:-:S03]  /*0bc0*/  IMAD.HI.U32 R6, R13, -0x55555555, RZ ;  /* 0xaaaaaaab0d067827 */ /* 0x000fc600078e00ff */
[----:B------:R-:W-:Y:S01]  /*0bd0*/  LOP3.LUT R8, R4, 0xffff, RZ, 0xc0, !PT ;  /* 0x0000ffff04087812 */ /* 0x000fe200078ec0ff */
[----:B------:R-:W-:Y:S01]  /*0be0*/  IMAD R9, R10, -0x60, R5 ;  /* 0xffffffa00a097824 */ /* 0x000fe200078e0205 */
[----:B------:R-:W-:Y:S01]  /*0bf0*/  IADD3 R7, PT, PT, R7, -0x10, RZ ;  /* 0xfffffff007077810 */ /* 0x000fe20007ffe0ff */
[----:B------:R-:W0:Y:S01]  /*0c00*/  LDC.64 R10, c[0x0][0x380] ;  /* 0x0000e000ff0a7b82 */ /* 0x000e220000000a00 */
[----:B------:R-:W-:Y:S02]  /*0c10*/  IADD3 R4, PT, PT, R16, 0xc0, RZ ;  /* 0x000000c010047810 */ /* 0x000fe40007ffe0ff */
[----:B------:R-:W-:Y:S02]  /*0c20*/  ISETP.GT.U32.AND P0, PT, R8, 0x2f, PT ;  /* 0x0000002f0800780c */ /* 0x000fe40003f04070 */
[----:B------:R-:W-:Y:S01]  /*0c30*/  LOP3.LUT R7, R7, 0xffff, RZ, 0xc0, !PT ;  /* 0x0000ffff07077812 */ /* 0x000fe200078ec0ff */
[----:B------:R-:W-:Y:S01]  /*0c40*/  IMAD.MOV.U32 R22, RZ, RZ, R4 ;  /* 0x000000ffff167224 */ /* 0x000fe200078e0004 */
[----:B------:R-:W-:-:S02]  /*0c50*/  MOV R8, R4 ;  /* 0x0000000400087202 */ /* 0x000fc40000000f00 */
[C---:B------:R-:W-:Y:S02]  /*0c60*/  @!P1 IADD3 R8, PT, PT, R16.reuse, RZ, RZ ;  /* 0x000000ff10089210 */ /* 0x040fe40007ffe0ff */
[----:B------:R-:W-:Y:S02]  /*0c70*/  ISETP.GT.U32.AND P1, PT, R7, 0x2f, PT ;  /* 0x0000002f0700780c */ /* 0x000fe40003f24070 */
[----:B------:R-:W-:Y:S02]  /*0c80*/  SHF.R.U32.HI R5, RZ, 0x5, R6 ;  /* 0x00000005ff057819 */ /* 0x000fe40000011606 */
[----:B------:R-:W-:Y:S02]  /*0c90*/  LOP3.LUT R9, R9, 0xffff, RZ, 0xc0, !PT ;  /* 0x0000ffff09097812 */ /* 0x000fe400078ec0ff */
[----:B------:R-:W-:Y:S01]  /*0ca0*/  SHF.R.U32.HI R7, RZ, 0x5, R21 ;  /* 0x00000005ff077819 */ /* 0x000fe20000011615 */
[----:B------:R-:W-:Y:S01]  /*0cb0*/  IMAD R5, R5, -0x30, R8 ;  /* 0xffffffd005057824 */ /* 0x000fe200078e0208 */
[----:B------:R-:W-:Y:S01]  /*0cc0*/  ISETP.GT.U32.AND P2, PT, R9, 0x2f, PT ;  /* 0x0000002f0900780c */ /* 0x000fe20003f44070 */
[----:B------:R-:W-:Y:S01]  /*0cd0*/  IMAD.HI.U32 R8, R19, -0x55555555, RZ ;  /* 0xaaaaaaab13087827 */ /* 0x000fe200078e00ff */
[----:B------:R-:W-:-:S02]  /*0ce0*/  @!P0 IADD3 R22, PT, PT, R16, RZ, RZ ;  /* 0x000000ff10168210 */ /* 0x000fc40007ffe0ff */
[----:B------:R-:W-:Y:S02]  /*0cf0*/  MOV R26, R4 ;  /* 0x00000004001a7202 */ /* 0x000fe40000000f00 */
[----:B------:R-:W-:Y:S01]  /*0d00*/  SHF.R.U32.HI R9, RZ, 0x5, R8 ;  /* 0x00000005ff097819 */ /* 0x000fe20000011608 */
[----:B------:R-:W-:Y:S01]  /*0d10*/  IMAD R22, R7, -0x30, R22 ;  /* 0xffffffd007167824 */ /* 0x000fe200078e0216 */
[----:B------:R-:W-:Y:S01]  /*0d20*/  @!P1 IADD3 R26, PT, PT, R16, RZ, RZ ;  /* 0x000000ff101a9210 */ /* 0x000fe20007ffe0ff */
[----:B------:R-:W-:Y:S01]  /*0d30*/  IMAD.HI.U32 R7, R14, -0x55555555, RZ ;  /* 0xaaaaaaab0e077827 */ /* 0x000fe200078e00ff */
[----:B------:R-:W-:Y:S02]  /*0d40*/  SHF.R.U32.HI R21, RZ, 0x6, R21 ;  /* 0x00000006ff157819 */ /* 0x000fe40000011615 */
[----:B------:R-:W-:Y:S01]  /*0d50*/  SHF.R.U32.HI R8, RZ, 0x6, R8 ;  /* 0x00000006ff087819 */ /* 0x000fe20000011608 */
[----:B------:R-:W-:Y:S01]  /*0d60*/  IMAD R23, R9, -0x30, R26 ;  /* 0xffffffd009177824 */ /* 0x000fe200078e021a */
[----:B------:R-:W-:Y:S01]  /*0d70*/  SHF.R.U32.HI R6, RZ, 0x6, R6 ;  /* 0x00000006ff067819 */ /* 0x000fe20000011606 */
[----:B------:R-:W-:Y:S01]  /*0d80*/  IMAD R21, R21, 0x3000, R22 ;  /* 0x0000300015157824 */ /* 0x000fe200078e0216 */
[----:B------:R-:W-:Y:S01]  /*0d90*/  SHF.R.U32.HI R9, RZ, 0x5, R7 ;  /* 0x00000005ff097819 */ /* 0x000fe20000011607 */
[----:B------:R-:W-:Y:S01]  /*0da0*/  IMAD R8, R8, 0x3000, R23 ;  /* 0x0000300008087824 */ /* 0x000fe200078e0217 */
[----:B------:R-:W-:Y:S01]  /*0db0*/  @!P2 IADD3 R4, PT, PT, R16, RZ, RZ ;  /* 0x000000ff1004a210 */ /* 0x000fe20007ffe0ff */
[----:B------:R-:W-:Y:S01]  /*0dc0*/  IMAD R6, R6, 0x3000, R5 ;  /* 0x0000300006067824 */ /* 0x000fe200078e0205 */
[----:B------:R-:W-:-:S02]  /*0dd0*/  SHF.R.U32.HI R7, RZ, 0x6, R7 ;  /* 0x00000006ff077819 */ /* 0x000fc40000011607 */
[----:B------:R-:W-:Y:S01]  /*0de0*/  IADD3 R5, PT, PT, R21, -0x30, RZ ;  /* 0xffffffd015057810 */ /* 0x000fe20007ffe0ff */
[----:B------:R-:W-:Y:S01]  /*0df0*/  IMAD R4, R9, -0x30, R4 ;  /* 0xffffffd009047824 */ /* 0x000fe200078e0204 */
[----:B------:R-:W-:Y:S01]  /*0e00*/  IADD3 R21, PT, PT, R8, -0x10, RZ ;  /* 0xfffffff008157810 */ /* 0x000fe20007ffe0ff */
[----:B------:R-:W-:Y:S02]  /*0e10*/  VIADD R9, R6, 0xffffffe0 ;  /* 0xffffffe006097836 */ /* 0x000fe40000000000 */
[----:B------:R-:W-:Y:S02]  /*0e20*/  IMAD R23, R7, 0x3000, R4 ;  /* 0x0000300007177824 */ /* 0x000fe400078e0204 */
[----:B0-----:R-:W-:-:S04]  /*0e30*/  IMAD.WIDE.U32 R6, R9, 0x4, R10 ;  /* 0x0000000409067825 */ /* 0x001fc800078e000a */
[--C-:B------:R-:W-:Y:S02]  /*0e40*/  IMAD.WIDE.U32 R4, R5, 0x4, R10.reuse ;  /* 0x0000000405047825 */ /* 0x100fe400078e000a */
[----:B------:R-:W2:Y:S02]  /*0e50*/  LDG.E.CONSTANT R6, desc[UR12][R6.64] ;  /* 0x0000000c06067981 */ /* 0x000ea4000c1e9900 */
[--C-:B------:R-:W-:Y:S02]  /*0e60*/  IMAD.WIDE.U32 R8, R21, 0x4, R10.reuse ;  /* 0x0000000415087825 */ /* 0x100fe400078e000a */
[----:B------:R-:W4:Y:S02]  /*0e70*/  LDG.E.CONSTANT R4, desc[UR12][R4.64] ;  /* 0x0000000c04047981 */ /* 0x000f24000c1e9900 */
[----:B------:R-:W-:Y:S02]  /*0e80*/  IMAD.WIDE.U32 R10, R23, 0x4, R10 ;  /* 0x00000004170a7825 */ /* 0x000fe400078e000a */
[----:B------:R-:W5:Y:S04]  /*0e90*/  LDG.E.CONSTANT R8, desc[UR12][R8.64] ;  /* 0x0000000c08087981 */ /* 0x000f68000c1e9900 */
[----:B------:R-:W3:Y:S01]  /*0ea0*/  LDG.E.CONSTANT R10, desc[UR12][R10.64] ;  /* 0x0000000c0a0a7981 */ /* 0x000ee2000c1e9900 */
[----:B------:R-:W-:Y:S01]  /*0eb0*/  IADD3 R20, PT, PT, R20, 0x40, RZ ;  /* 0x0000004014147810 */ /* 0x000fe20007ffe0ff */
[----:B------:R-:W-:Y:S01]  /*0ec0*/  VIADD R19, R19, 0x40 ;  /* 0x0000004013137836 */ /* 0x000fe20000000000 */
[----:B------:R-:W-:-:S02]  /*0ed0*/  IADD3 R15, PT, PT, R15, 0x40, RZ ;  /* 0x000000400f0f7810 */ /* 0x000fc40007ffe0ff */
[----:B------:R-:W-:Y:S02]  /*0ee0*/  IADD3 R17, PT, PT, R17, 0x40, RZ ;  /* 0x0000004011117810 */ /* 0x000fe40007ffe0ff */
[----:B------:R-:W-:Y:S02]  /*0ef0*/  IADD3 R12, PT, PT, R12, 0x40, RZ ;  /* 0x000000400c0c7810 */ /* 0x000fe40007ffe0ff */
[----:B------:R-:W-:Y:S02]  /*0f00*/  IADD3 R13, PT, PT, R13, 0x40, RZ ;  /* 0x000000400d0d7810 */ /* 0x000fe40007ffe0ff */
[----:B------:R-:W-:Y:S02]  /*0f10*/  IADD3 R18, PT, PT, R18, 0x40, RZ ;  /* 0x0000004012127810 */ /* 0x000fe40007ffe0ff */
[----:B------:R-:W-:Y:S02]  /*0f20*/  IADD3 R14, PT, PT, R14, 0x40, RZ ;  /* 0x000000400e0e7810 */ /* 0x000fe40007ffe0ff */
[----:B------:R-:W-:Y:S01]  /*0f30*/  IADD3 R16, PT, PT, R16, 0x40, RZ ;  /* 0x0000004010107810 */ /* 0x000fe20007ffe0ff */
[----:B--2---:R0:W-:Y:S04]  /*0f40*/  STS [R3+UR5+-0x40], R6 ;  /* 0xffffc00603007988 */ /* 0x0041e80008000805 */
[----:B----4-:R0:W-:Y:S04]  /*0f50*/  STS [R3+UR5+-0x80], R4 ;  /* 0xffff800403007988 */ /* 0x0101e80008000805 */
[----:B-----5:R0:W-:Y:S04]  /*0f60*/  STS [R3+UR5], R8 ;  /* 0x0000000803007988 */ /* 0x0201e80008000805 */
[----:B---3--:R0:W-:Y:S01]  /*0f70*/  STS [R3+UR5+0x40], R10 ;  /* 0x0000400a03007988 */ /* 0x0081e20008000805 */
[----:B------:R-:W-:-:S04]  /*0f80*/  UIADD3 UR5, UPT, UPT, UR5, 0x100, URZ ;  /* 0x0000010005057890 */ /* 0x000fc8000fffe0ff */
[----:B------:R-:W-:-:S09]  /*0f90*/  UISETP.NE.AND UP0, UPT, UR5, 0x6080, UPT ;  /* 0x000060800500788c */ /* 0x000fd2000bf05270 */
[----:B0-----:R-:W-:Y:S05]  /*0fa0*/  BRA.U UP0, `(.L_x_0) ;  /* 0xfffffff900947547 */ /* 0x001fea000b83ffff */
[----:B------:R-:W0:Y:S01]  /*0fb0*/  LDC.64 R12, c[0x0][0x388] ;  /* 0x0000e200ff0c7b82 */ /* 0x000e220000000a00 */
[----:B------:R-:W-:Y:S01]  /*0fc0*/  USHF.L.U32 UR5, UR7, 0x6, URZ ;  /* 0x0000000607057899 */ /* 0x000fe200080006ff */
[C---:B------:R-:W-:Y:S01]  /*0fd0*/  LOP3.LUT R5, R0.reuse, 0x3f, RZ, 0xc0, !PT ;  /* 0x0000003f00057812 */ /* 0x040fe200078ec0ff */
[----:B------:R-:W-:Y:S01]  /*0fe0*/  IMAD.MOV.U32 R7, RZ, RZ, RZ ;  /* 0x000000ffff077224 */ /* 0x000fe200078e00ff */
[----:B------:R-:W-:Y:S01]  /*0ff0*/  IADD3 R8, PT, PT, R0, 0x30, RZ ;  /* 0x0000003000087810 */ /* 0x000fe20007ffe0ff */
[----:B------:R-:W-:Y:S01]  /*1000*/  ULOP3.LUT UR5, UR5, 0x40, URZ, 0xc0, !UPT ;  /* 0x0000004005057892 */ /* 0x000fe2000f8ec0ff */
[----:B------:R-:W-:Y:S02]  /*1010*/  LOP3.LUT R4, R2, 0x3f, RZ, 0xc0, !PT ;  /* 0x0000003f02047812 */ /* 0x000fe400078ec0ff */
[----:B------:R-:W-:Y:S01]  /*1020*/  LOP3.LUT R6, R5, 0x20, RZ, 0x3c, !PT ;  /* 0x0000002005067812 */ /* 0x000fe200078e3cff */
[----:B------:R-:W-:Y:S01]  /*1030*/  UIMAD UR5, UR4, 0x1800, UR5 ;  /* 0x00001800040578a4 */ /* 0x000fe2000f8e0205 */
[----:B------:R-:W-:-:S05]  /*1040*/  LOP3.LUT R2, R8, 0x3f, RZ, 0xc0, !PT ;  /* 0x0000003f08027812 */ /* 0x000fca00078ec0ff */
[----:B------:R-:W-:Y:S02]  /*1050*/  IADD3 R4, PT, PT, R4, UR5, RZ ;  /* 0x0000000504047c10 */ /* 0x000fe4000fffe0ff */
[----:B------:R-:W-:Y:S02]  /*1060*/  IADD3 R5, PT, PT, R5, UR5, RZ ;  /* 0x0000000505057c10 */ /* 0x000fe4000fffe0ff */
[----:B------:R-:W-:Y:S02]  /*1070*/  IADD3 R6, PT, PT, R6, UR5, RZ ;  /* 0x0000000506067c10 */ /* 0x000fe4000fffe0ff */
[----:B------:R-:W-:-:S07]  /*1080*/  IADD3 R2, PT, PT, R2, UR5, RZ ;  /* 0x0000000502027c10 */ /* 0x000fce000fffe0ff */
.L_x_1:
[----:B-1----:R-:W-:-:S05]  /*1090*/  LEA R11, R7, R0, 0x4 ;  /* 0x00000000070b7211 */ /* 0x002fca00078e20ff */
[----:B------:R-:W-:-:S05]  /*10a0*/  IMAD.SHL.U32 R8, R11, 0x2, RZ ;  /* 0x000000020b087824 */ /* 0x000fca00078e00ff */
[C---:B------:R-:W-:Y:S02]  /*10b0*/  LOP3.LUT R10, R8.reuse, 0x3f80, RZ, 0xc0, !PT ;  /* 0x00003f80080a7812 */ /* 0x040fe400078ec0ff */
[C---:B------:R-:W-:Y:S02]  /*10c0*/  IADD3 R9, PT, PT, R8.reuse, 0x20, RZ ;  /* 0x0000002008097810 */ /* 0x040fe40007ffe0ff */
[----:B------:R-:W-:Y:S02]  /*10d0*/  IADD3 R31, PT, PT, R5, R10, RZ ;  /* 0x0000000a051f7210 */ /* 0x000fe40007ffe0ff */
[----:B------:R-:W-:-:S03]  /*10e0*/  IADD3 R10, PT, PT, R8, 0x40, RZ ;  /* 0x00000040080a7810 */ /* 0x000fc60007ffe0ff */
[----:B0-----:R-:W-:Y:S01]  /*10f0*/  IMAD.WIDE.U32 R30, R31, 0x4, R12 ;  /* 0x000000041f1e7825 */ /* 0x001fe200078e000c */
[----:B------:R-:W-:Y:S02]  /*1100*/  LOP3.LUT R9, R9, 0x3f80, RZ, 0xc0, !PT ;  /* 0x00003f8009097812 */ /* 0x000fe400078ec0ff */
[----:B------:R-:W-:Y:S02]  /*1110*/  LOP3.LUT R15, R10, 0x3f80, RZ, 0xc0, !PT ;  /* 0x00003f800a0f7812 */ /* 0x000fe400078ec0ff */
[----:B------:R-:W-:Y:S01]  /*1120*/  IADD3 R9, PT, PT, R4, R9, RZ ;  /* 0x0000000904097210 */ /* 0x000fe20007ffe0ff */
[----:B------:R-:W2:Y:S01]  /*1130*/  LDG.E.CONSTANT R30, desc[UR12][R30.64] ;  /* 0x0000000c1e1e7981 */ /* 0x000ea2000c1e9900 */
[----:B------:R-:W-:-:S03]  /*1140*/  IADD3 R15, PT, PT, R6, R15, RZ ;  /* 0x0000000f060f7210 */ /* 0x000fc60007ffe0ff */
[----:B------:R-:W-:-:S04]  /*1150*/  IMAD.WIDE.U32 R18, R9, 0x4, R12 ;  /* 0x0000000409127825 */ /* 0x000fc800078e000c */
[----:B------:R-:W-:Y:S02]  /*1160*/  IMAD.WIDE.U32 R16, R15, 0x4, R12 ;  /* 0x000000040f107825 */ /* 0x000fe400078e000c */
[----:B------:R0:W3:Y:S04]  /*1170*/  LDG.E.CONSTANT R18, desc[UR12][R18.64] ;  /* 0x0000000c12127981 */ /* 0x0000e8000c1e9900 */
[----:B------:R-:W4:Y:S01]  /*1180*/  LDG.E.CONSTANT R16, desc[UR12][R16.64] ;  /* 0x0000000c10107981 */ /* 0x000f22000c1e9900 */
[----:B------:R-:W-:-:S04]  /*1190*/  IADD3 R9, PT, PT, R8, 0x60, RZ ;  /* 0x0000006008097810 */ /* 0x000fc80007ffe0ff */
[----:B------:R-:W-:-:S05]  /*11a0*/  LOP3.LUT R9, R9, 0x3f80, RZ, 0xc0, !PT ;  /* 0x00003f8009097812 */ /* 0x000fca00078ec0ff */
[----:B------:R-:W-:-:S04]  /*11b0*/  IMAD.IADD R9, R2, 0x1, R9 ;  /* 0x0000000102097824 */ /* 0x000fc800078e0209 */
[----:B------:R-:W-:Y:S01]  /*11c0*/  IMAD.WIDE.U32 R14, R9, 0x4, R12 ;  /* 0x00000004090e7825 */ /* 0x000fe200078e000c */
[----:B------:R-:W-:-:S04]  /*11d0*/  IADD3 R9, PT, PT, R8, 0x80, RZ ;  /* 0x0000008008097810 */ /* 0x000fc80007ffe0ff */
[----:B------:R-:W-:Y:S01]  /*11e0*/  LOP3.LUT R10, R9, 0x3f80, RZ, 0xc0, !PT ;  /* 0x00003f80090a7812 */ /* 0x000fe200078ec0ff */
[----:B------:R-:W1:Y:S01]  /*11f0*/  S2UR UR6, SR_CgaCtaId ;  /* 0x00000000000679c3 */ /* 0x000e620000008800 */
[----:B------:R5:W4:Y:S02]  /*1200*/  LDG.E.CONSTANT R23, desc[UR12][R14.64] ;  /* 0x0000000c0e177981 */ /* 0x000b24000c1e9900 */
[----:B------:R-:W-:Y:S02]  /*1210*/  IADD3 R37, PT, PT, R5, R10, RZ ;  /* 0x0000000a05257210 */ /* 0x000fe40007ffe0ff */
[C---:B------:R-:W-:Y:S02]  /*1220*/  IADD3 R10, PT, PT, R8.reuse, 0xc0, RZ ;  /* 0x000000c0080a7810 */ /* 0x040fe40007ffe0ff */
[C---:B0-----:R-:W-:Y:S01]  /*1230*/  IADD3 R19, PT, PT, R8.reuse, 0x120, RZ ;  /* 0x0000012008137810 */ /* 0x041fe20007ffe0ff */
[----:B------:R-:W-:Y:S01]  /*1240*/  UMOV UR5, 0x400 ;  /* 0x0000040000057882 */ /* 0x000fe20000000000 */
[----:B------:R-:W-:Y:S01]  /*1250*/  IADD3 R9, PT, PT, R8, 0xa0, RZ ;  /* 0x000000a008097810 */ /* 0x000fe20007ffe0ff */
[----:B------:R-:W-:Y:S01]  /*1260*/  IMAD.WIDE.U32 R36, R37, 0x4, R12 ;  /* 0x0000000425247825 */ /* 0x000fe200078e000c */
[----:B-----5:R-:W-:-:S02]  /*1270*/  LOP3.LUT R15, R10, 0x3f80, RZ, 0xc0, !PT ;  /* 0x00003f800a0f7812 */ /* 0x020fc400078ec0ff */
[C---:B------:R-:W-:Y:S02]  /*1280*/  IADD3 R14, PT, PT, R8.reuse, 0x100, RZ ;  /* 0x00000100080e7810 */ /* 0x040fe40007ffe0ff */
[----:B------:R-:W-:Y:S02]  /*1290*/  IADD3 R10, PT, PT, R8, 0xe0, RZ ;  /* 0x000000e0080a7810 */ /* 0x000fe40007ffe0ff */
[----:B------:R-:W-:Y:S01]  /*12a0*/  LOP3.LUT R19, R19, 0x3f80, RZ, 0xc0, !PT ;  /* 0x00003f8013137812 */ /* 0x000fe200078ec0ff */
[----:B------:R-:W-:Y:S01]  /*12b0*/  UIADD3 UR5, UPT, UPT, UR5, 0x6000, URZ ;  /* 0x0000600005057890 */ /* 0x000fe2000fffe0ff */
[----:B------:R-:W-:Y:S01]  /*12c0*/  IADD3 R15, PT, PT, R6, R15, RZ ;  /* 0x0000000f060f7210 */ /* 0x000fe20007ffe0ff */
[----:B------:R-:W5:Y:S01]  /*12d0*/  LDG.E.CONSTANT R36, desc[UR12][R36.64] ;  /* 0x0000000c24247981 */ /* 0x000f62000c1e9900 */
[----:B------:R-:W-:Y:S02]  /*12e0*/  LOP3.LUT R14, R14, 0x3f80, RZ, 0xc0, !PT ;  /* 0x00003f800e0e7812 */ /* 0x000fe400078ec0ff */
[----:B------:R-:W-:Y:S01]  /*12f0*/  LOP3.LUT R17, R10, 0x3f80, RZ, 0xc0, !PT ;  /* 0x00003f800a117812 */ /* 0x000fe200078ec0ff */
[----:B------:R-:W-:Y:S01]  /*1300*/  IMAD.WIDE.U32 R26, R15, 0x4, R12 ;  /* 0x000000040f1a7825 */ /* 0x000fe200078e000c */
[----:B------:R-:W-:Y:S01]  /*1310*/  IADD3 R15, PT, PT, R5, R14, RZ ;  /* 0x0000000e050f7210 */ /* 0x000fe20007ffe0ff */
[----:B-1----:R-:W-:Y:S01]  /*1320*/  ULEA UR5, UR6, UR5, 0x18 ;  /* 0x0000000506057291 */ /* 0x002fe2000f8ec0ff */
[----:B------:R-:W-:-:S02]  /*1330*/  IADD3 R17, PT, PT, R2, R17, RZ ;  /* 0x0000001102117210 */ /* 0x000fc40007ffe0ff */
[----:B------:R-:W-:Y:S01]  /*1340*/  IADD3 R19, PT, PT, R4, R19, RZ ;  /* 0x0000001304137210 */ /* 0x000fe20007ffe0ff */
[----:B------:R0:W5:Y:S01]  /*1350*/  LDG.E.CONSTANT R10, desc[UR12][R26.64] ;  /* 0x0000000c1a0a7981 */ /* 0x000162000c1e9900 */
[----:B------:R-:W-:Y:S01]  /*1360*/  LOP3.LUT R9, R9, 0x3f80, RZ, 0xc0, !PT ;  /* 0x00003f8009097812 */ /* 0x000fe200078ec0ff */
[----:B------:R-:W-:-:S04]  /*1370*/  IMAD.WIDE.U32 R14, R15, 0x4, R12 ;  /* 0x000000040f0e7825 */ /* 0x000fc800078e000c */
[--C-:B------:R-:W-:Y:S01]  /*1380*/  IMAD.WIDE.U32 R20, R17, 0x4, R12.reuse ;  /* 0x0000000411147825 */ /* 0x100fe200078e000c */
[C---:B------:R-:W-:Y:S01]  /*1390*/  IADD3 R17, PT, PT, R8.reuse, 0x140, RZ ;  /* 0x0000014008117810 */ /* 0x040fe20007ffe0ff */
[----:B------:R1:W5:Y:S02]  /*13a0*/  LDG.E.CONSTANT R22, desc[UR12][R14.64] ;  /* 0x0000000c0e167981 */ /* 0x000364000c1e9900 */
[----:B0-----:R-:W-:Y:S01]  /*13b0*/  IMAD.WIDE.U32 R26, R19, 0x4, R12 ;  /* 0x00000004131a7825 */ /* 0x001fe200078e000c */
[----:B------:R-:W-:Y:S01]  /*13c0*/  LEA R11, R11, UR5, 0x2 ;  /* 0x000000050b0b7c11 */ /* 0x000fe2000f8e10ff */
[----:B------:R-:W5:Y:S02]  /*13d0*/  LDG.E.CONSTANT R20, desc[UR12][R20.64] ;  /* 0x0000000c14147981 */ /* 0x000f64000c1e9900 */
[----:B------:R-:W-:Y:S02]  /*13e0*/  VIADD R19, R8, 0x160 ;  /* 0x0000016008137836 */ /* 0x000fe40000000000 */
[----:B------:R-:W-:Y:S01]  /*13f0*/  IMAD.IADD R9, R4, 0x1, R9 ;  /* 0x0000000104097824 */ /* 0x000fe200078e0209 */
[----:B------:R-:W-:Y:S01]  /*1400*/  LOP3.LUT R17, R17, 0x3f80, RZ, 0xc0, !PT ;  /* 0x00003f8011117812 */ /* 0x000fe200078ec0ff */
[----:B------:R-:W5:Y:S01]  /*1410*/  LDG.E.CONSTANT R26, desc[UR12][R26.64] ;  /* 0x0000000c1a1a7981 */ /* 0x000f62000c1e9900 */
[----:B-1----:R-:W-:Y:S01]  /*1420*/  IADD3 R14, PT, PT, R8, 0x1a0, RZ ;  /* 0x000001a0080e7810 */ /* 0x002fe20007ffe0ff */
[----:B------:R-:W-:Y:S01]  /*1430*/  IMAD.WIDE.U32 R28, R9, 0x4, R12 ;  /* 0x00000004091c7825 */ /* 0x000fe200078e000c */
[----:B------:R-:W-:-:S02]  /*1440*/  LOP3.LUT R19, R19, 0x3f80, RZ, 0xc0, !PT ;  /* 0x00003f8013137812 */ /* 0x000fc400078ec0ff */
[----:B------:R-:W-:Y:S02]  /*1450*/  IADD3 R17, PT, PT, R6, R17, RZ ;  /* 0x0000001106117210 */ /* 0x000fe40007ffe0ff */
[----:B------:R-:W-:Y:S01]  /*1460*/  LOP3.LUT R15, R14, 0x3f80, RZ, 0xc0, !PT ;  /* 0x00003f800e0f7812 */ /* 0x000fe200078ec0ff */
[----:B------:R0:W5:Y:S01]  /*1470*/  LDG.E.CONSTANT R9, desc[UR12][R28.64] ;  /* 0x0000000c1c097981 */ /* 0x000162000c1e9900 */
[----:B------:R-:W-:Y:S02]  /*1480*/  IADD3 R19, PT, PT, R2, R19, RZ ;  /* 0x0000001302137210 */ /* 0x000fe40007ffe0ff */
[----:B------:R-:W-:Y:S01]  /*1490*/  IADD3 R14, PT, PT, R8, 0x1c0, RZ ;  /* 0x000001c0080e7810 */ /* 0x000fe20007ffe0ff */
[----:B------:R-:W-:Y:S02]  /*14a0*/  IMAD.IADD R15, R4, 0x1, R15 ;  /* 0x00000001040f7824 */ /* 0x000fe400078e020f */
[----:B0-----:R-:W-:Y:S01]  /*14b0*/  IMAD.WIDE.U32 R28, R17, 0x4, R12 ;  /* 0x00000004111c7825 */ /* 0x001fe200078e000c */
[----:B------:R-:W-:-:S03]  /*14c0*/  LOP3.LUT R17, R14, 0x3f80, RZ, 0xc0, !PT ;  /* 0x00003f800e117812 */ /* 0x000fc600078ec0ff */
[----:B------:R-:W-:Y:S01]  /*14d0*/  IMAD.WIDE.U32 R34, R15, 0x4, R12 ;  /* 0x000000040f227825 */ /* 0x000fe200078e000c */
[----:B------:R-:W-:Y:S01]  /*14e0*/  IADD3 R15, PT, PT, R6, R17, RZ ;  /* 0x00000011060f7210 */ /* 0x000fe20007ffe0ff */
[----:B------:R-:W5:Y:S01]  /*14f0*/  LDG.E.CONSTANT R28, desc[UR12][R28.64] ;  /* 0x0000000c1c1c7981 */ /* 0x000f62000c1e9900 */
[----:B------:R-:W-:-:S03]  /*1500*/  IADD3 R25, PT, PT, R8, 0x180, RZ ;  /* 0x0000018008197810 */ /* 0x000fc60007ffe0ff */
[----:B------:R-:W-:Y:S01]  /*1510*/  IMAD.WIDE.U32 R14, R15, 0x4, R12 ;  /* 0x000000040f0e7825 */ /* 0x000fe200078e000c */
[----:B------:R-:W-:Y:S01]  /*1520*/  LOP3.LUT R32, R25, 0x3f80, RZ, 0xc0, !PT ;  /* 0x00003f8019207812 */ /* 0x000fe200078ec0ff */
[----:B------:R-:W5:Y:S01]  /*1530*/  LDG.E.CONSTANT R34, desc[UR12][R34.64] ;  /* 0x0000000c22227981 */ /* 0x000f62000c1e9900 */
[----:B------:R-:W-:-:S03]  /*1540*/  IADD3 R25, PT, PT, R8, 0x220, RZ ;  /* 0x0000022008197810 */ /* 0x000fc60007ffe0ff */
[----:B------:R0:W5:Y:S01]  /*1550*/  LDG.E.CONSTANT R21, desc[UR12][R14.64] ;  /* 0x0000000c0e157981 */ /* 0x000162000c1e9900 */
[----:B------:R-:W-:Y:S02]  /*1560*/  IADD3 R33, PT, PT, R5, R32, RZ ;  /* 0x0000002005217210 */ /* 0x000fe40007ffe0ff */
[----:B------:R-:W-:-:S03]  /*1570*/  LOP3.LUT R25, R25, 0x3f80, RZ, 0xc0, !PT ;  /* 0x00003f8019197812 */ /* 0x000fc600078ec0ff */
[----:B------:R-:W-:-:S04]  /*1580*/  IMAD.WIDE.U32 R32, R33, 0x4, R12 ;  /* 0x0000000421207825 */ /* 0x000fc800078e000c */
[----:B0-----:R-:W-:Y:S02]  /*1590*/  IMAD.IADD R15, R4, 0x1, R25 ;  /* 0x00000001040f7824 */ /* 0x001fe400078e0219 */
[----:B------:R-:W5:Y:S02]  /*15a0*/  LDG.E.CONSTANT R32, desc[UR12][R32.64] ;  /* 0x0000000c20207981 */ /* 0x000f64000c1e9900 */
[--C-:B------:R-:W-:Y:S02]  /*15b0*/  IMAD.WIDE.U32 R14, R15, 0x4, R12.reuse ;  /* 0x000000040f0e7825 */ /* 0x100fe400078e000c */
[----:B--2---:R0:W-:Y:S02]  /*15c0*/  STS [R11], R30 ;  /* 0x0000001e0b007388 */ /* 0x0041e40000000800 */
[----:B0-----:R-:W-:Y:S01]  /*15d0*/  IMAD.WIDE.U32 R30, R19, 0x4, R12 ;  /* 0x00000004131e7825 */ /* 0x001fe200078e000c */
[----:B------:R-:W-:-:S04]  /*15e0*/  IADD3 R19, PT, PT, R8, 0x1e0, RZ ;  /* 0x000001e008137810 */ /* 0x000fc80007ffe0ff */
[----:B------:R-:W-:Y:S01]  /*15f0*/  LOP3.LUT R19, R19, 0x3f80, RZ, 0xc0, !PT ;  /* 0x00003f8013137812 */ /* 0x000fe200078ec0ff */
[----:B---3--:R0:W-:Y:S03]  /*1600*/  STS [R11+0x40], R18 ;  /* 0x000040120b007388 */ /* 0x0081e60000000800 */
[----:B------:R-:W-:Y:S01]  /*1610*/  IADD3 R17, PT, PT, R2, R19, RZ ;  /* 0x0000001302117210 */ /* 0x000fe20007ffe0ff */
[----:B----4-:R1:W-:Y:S04]  /*1620*/  STS [R11+0x80], R16 ;  /* 0x000080100b007388 */ /* 0x0103e80000000800 */
[----:B------:R-:W2:Y:S01]  /*1630*/  LDG.E.CONSTANT R30, desc[UR12][R30.64] ;  /* 0x0000000c1e1e7981 */ /* 0x000ea2000c1e9900 */
[----:B0-----:R-:W-:Y:S01]  /*1640*/  IADD3 R18, PT, PT, R8, 0x200, RZ ;  /* 0x0000020008127810 */ /* 0x001fe20007ffe0ff */
[----:B-1----:R-:W-:-:S03]  /*1650*/  IMAD.WIDE.U32 R16, R17, 0x4, R12 ;  /* 0x0000000411107825 */ /* 0x002fc600078e000c */
[----:B------:R-:W-:-:S04]  /*1660*/  LOP3.LUT R18, R18, 0x3f80, RZ, 0xc0, !PT ;  /* 0x00003f8012127812 */ /* 0x000fc800078ec0ff */
[----:B------:R-:W-:Y:S01]  /*1670*/  IADD3 R19, PT, PT, R5, R18, RZ ;  /* 0x0000001205137210 */ /* 0x000fe20007ffe0ff */
[----:B------:R-:W3:Y:S04]  /*1680*/  LDG.E.CONSTANT R16, desc[UR12][R16.64] ;  /* 0x0000000c10107981 */ /* 0x000ee8000c1e9900 */
[----:B------:R-:W-:-:S06]  /*1690*/  IMAD.WIDE.U32 R18, R19, 0x4, R12 ;  /* 0x0000000413127825 */ /* 0x000fcc00078e000c */
[----:B------:R0:W4:Y:S04]  /*16a0*/  LDG.E.CONSTANT R18, desc[UR12][R18.64] ;  /* 0x0000000c12127981 */ /* 0x000128000c1e9900 */
[----:B------:R1:W2:Y:S01]  /*16b0*/  LDG.E.CONSTANT R17, desc[UR12][R14.64] ;  /* 0x0000000c0e117981 */ /* 0x0002a2000c1e9900 */
[----:B------:R-:W-:-:S03]  /*16c0*/  IADD3 R25, PT, PT, R8, 0x280, RZ ;  /* 0x0000028008197810 */ /* 0x000fc60007ffe0ff */
[----:B------:R1:W-:Y:S01]  /*16d0*/  STS [R11+0xc0], R23 ;  /* 0x0000c0170b007388 */ /* 0x0003e20000000800 */
[C---:B0-----:R-:W-:Y:S02]  /*16e0*/  IADD3 R19, PT, PT, R8.reuse, 0x240, RZ ;  /* 0x0000024008137810 */ /* 0x041fe40007ffe0ff */
[C---:B-1----:R-:W-:Y:S02]  /*16f0*/  IADD3 R15, PT, PT, R8.reuse, 0x2a0, RZ ;  /* 0x000002a0080f7810 */ /* 0x042fe40007ffe0ff */
[----:B------:R-:W-:Y:S02]  /*1700*/  LOP3.LUT R19, R19, 0x3f80, RZ, 0xc0, !PT ;  /* 0x00003f8013137812 */ /* 0x000fe400078ec0ff */
[----:B------:R-:W-:Y:S02]  /*1710*/  IADD3 R23, PT, PT, R8, 0x260, RZ ;  /* 0x0000026008177810 */ /* 0x000fe40007ffe0ff */
[----:B------:R-:W-:Y:S02]  /*1720*/  LOP3.LUT R15, R15, 0x3f80, RZ, 0xc0, !PT ;  /* 0x00003f800f0f7812 */ /* 0x000fe400078ec0ff */
[----:B------:R-:W-:-:S02]  /*1730*/  LOP3.LUT R23, R23, 0x3f80, RZ, 0xc0, !PT ;  /* 0x00003f8017177812 */ /* 0x000fc400078ec0ff */
[----:B------:R-:W-:Y:S02]  /*1740*/  LOP3.LUT R14, R25, 0x3f80, RZ, 0xc0, !PT ;  /* 0x00003f80190e7812 */ /* 0x000fe400078ec0ff */
[----:B------:R-:W-:Y:S02]  /*1750*/  IADD3 R19, PT, PT, R6, R19, RZ ;  /* 0x0000001306137210 */ /* 0x000fe40007ffe0ff */
[----:B------:R-:W-:Y:S01]  /*1760*/  IADD3 R15, PT, PT, R4, R15, RZ ;  /* 0x0000000f040f7210 */ /* 0x000fe20007ffe0ff */
[----:B-----5:R0:W-:Y:S01]  /*1770*/  STS [R11+0x100], R36 ;  /* 0x000100240b007388 */ /* 0x0201e20000000800 */
[----:B------:R-:W-:Y:S01]  /*1780*/  IADD3 R27, PT, PT, R2, R23, RZ ;  /* 0x00000017021b7210 */ /* 0x000fe20007ffe0ff */
[----:B------:R-:W-:Y:S02]  /*1790*/  IMAD.IADD R23, R5, 0x1, R14 ;  /* 0x0000000105177824 */ /* 0x000fe400078e020e */
[--C-:B------:R-:W-:Y:S01]  /*17a0*/  IMAD.WIDE.U32 R14, R15, 0x4, R12.reuse ;  /* 0x000000040f0e7825 */ /* 0x100fe200078e000c */
[----:B------:R1:W-:Y:S03]  /*17b0*/  STS [R11+0x180], R10 ;  /* 0x0001800a0b007388 */ /* 0x0003e60000000800 */
[----:B0-----:R-:W-:Y:S01]  /*17c0*/  IMAD.WIDE.U32 R36, R19, 0x4, R12 ;  /* 0x0000000413247825 */ /* 0x001fe200078e000c */
[----:B------:R0:W-:Y:S04]  /*17d0*/  STS [R11+0x140], R9 ;  /* 0x000140090b007388 */ /* 0x0001e80000000800 */
[----:B-1----:R1:W5:Y:S04]  /*17e0*/  LDG.E.CONSTANT R10, desc[UR12][R14.64] ;  /* 0x0000000c0e0a7981 */ /* 0x002368000c1e9900 */
[----:B------:R1:W-:Y:S01]  /*17f0*/  STS [R11+0x200], R22 ;  /* 0x000200160b007388 */ /* 0x0003e20000000800 */
[----:B0-----:R-:W-:-:S03]  /*1800*/  IADD3 R9, PT, PT, R8, 0x2c0, RZ ;  /* 0x000002c008097810 */ /* 0x001fc60007ffe0ff */
[----:B------:R0:W-:Y:S01]  /*1810*/  STS [R11+0x1c0], R20 ;  /* 0x0001c0140b007388 */ /* 0x0001e20000000800 */
[----:B------:R-:W-:Y:S02]  /*1820*/  LOP3.LUT R19, R9, 0x3f80, RZ, 0xc0, !PT ;  /* 0x00003f8009137812 */ /* 0x000fe400078ec0ff */
[C---:B------:R-:W-:Y:S01]  /*1830*/  IADD3 R9, PT, PT, R8.reuse, 0x300, RZ ;  /* 0x0000030008097810 */ /* 0x040fe20007ffe0ff */
[----:B------:R-:W-:Y:S01]  /*1840*/  STS [R11+0x240], R26 ;  /* 0x0002401a0b007388 */ /* 0x000fe20000000800 */
[C---:B-1----:R-:W-:Y:S02]  /*1850*/  IADD3 R15, PT, PT, R8.reuse, 0x320, RZ ;  /* 0x00000320080f7810 */ /* 0x042fe40007ffe0ff */
[----:B------:R-:W-:Y:S01]  /*1860*/  LOP3.LUT R14, R9, 0x3f80, RZ, 0xc0, !PT ;  /* 0x00003f80090e7812 */ /* 0x000fe200078ec0ff */
[----:B------:R-:W-:Y:S01]  /*1870*/  STS [R11+0x280], R28 ;  /* 0x0002801c0b007388 */ /* 0x000fe20000000800 */
[----:B------:R-:W-:Y:S02]  /*1880*/  LOP3.LUT R15, R15, 0x3f80, RZ, 0xc0, !PT ;  /* 0x00003f800f0f7812 */ /* 0x000fe400078ec0ff */
[----:B------:R-:W-:Y:S01]  /*1890*/  IADD3 R29, PT, PT, R5, R14, RZ ;  /* 0x0000000e051d7210 */ /* 0x000fe20007ffe0ff */
[----:B------:R-:W-:Y:S01]  /*18a0*/  STS [R11+0x340], R34 ;  /* 0x000340220b007388 */ /* 0x000fe20000000800 */
[----:B------:R-:W-:-:S02]  /*18b0*/  IADD3 R9, PT, PT, R8, 0x340, RZ ;  /* 0x0000034008097810 */ /* 0x000fc40007ffe0ff */
[----:B------:R-:W-:Y:S01]  /*18c0*/  IADD3 R14, PT, PT, R8, 0x360, RZ ;  /* 0x00000360080e7810 */ /* 0x000fe20007ffe0ff */
[----:B------:R1:W-:Y:S01]  /*18d0*/  STS [R11+0x380], R21 ;  /* 0x000380150b007388 */ /* 0x0003e20000000800 */
[----:B------:R-:W-:Y:S01]  /*18e0*/  LOP3.LUT R9, R9, 0x3f80, RZ, 0xc0, !PT ;  /* 0x00003f8009097812 */ /* 0x000fe200078ec0ff */
[----:B------:R-:W-:Y:S02]  /*18f0*/  IMAD.WIDE.U32 R22, R23, 0x4, R12 ;  /* 0x0000000417167825 */ /* 0x000fe400078e000c */
[----:B------:R-:W5:Y:S01]  /*1900*/  LDG.E.CONSTANT R36, desc[UR12][R36.64] ;  /* 0x0000000c24247981 */ /* 0x000f62000c1e9900 */
[----:B------:R-:W-:Y:S02]  /*1910*/  IADD3 R9, PT, PT, R6, R9, RZ ;  /* 0x0000000906097210 */ /* 0x000fe40007ffe0ff */
[----:B0-----:R-:W-:Y:S01]  /*1920*/  IADD3 R20, PT, PT, R8, 0x2e0, RZ ;  /* 0x000002e008147810 */ /* 0x001fe20007ffe0ff */
[----:B------:R0:W5:Y:S01]  /*1930*/  LDG.E.CONSTANT R22, desc[UR12][R22.64] ;  /* 0x0000000c16167981 */ /* 0x000162000c1e9900 */
[----:B-1----:R-:W-:-:S02]  /*1940*/  IADD3 R21, PT, PT, R4, R15, RZ ;  /* 0x0000000f04157210 */ /* 0x002fc40007ffe0ff */
[----:B------:R-:W-:Y:S02]  /*1950*/  LOP3.LUT R15, R14, 0x3f80, RZ, 0xc0, !PT ;  /* 0x00003f800e0f7812 */ /* 0x000fe400078ec0ff */
[----:B------:R-:W-:Y:S01]  /*1960*/  IADD3 R14, PT, PT, R8, 0x380, RZ ;  /* 0x00000380080e7810 */ /* 0x000fe20007ffe0ff */
[----:B------:R-:W-:Y:S01]  /*1970*/  IMAD.WIDE.U32 R34, R9, 0x4, R12 ;  /* 0x0000000409227825 */ /* 0x000fe200078e000c */
[----:B------:R-:W-:-:S03]  /*1980*/  IADD3 R19, PT, PT, R6, R19, RZ ;  /* 0x0000001306137210 */ /* 0x000fc60007ffe0ff */
[----:B------:R-:W-:Y:S01]  /*1990*/  IMAD.IADD R15, R2, 0x1, R15 ;  /* 0x00000001020f7824 */ /* 0x000fe200078e020f */
[----:B0-----:R-:W-:Y:S01]  /*19a0*/  LOP3.LUT R23, R20, 0x3f80, RZ, 0xc0, !PT ;  /* 0x00003f8014177812 */ /* 0x001fe200078ec0ff */
[----:B------:R0:W-:Y:S04]  /*19b0*/  STS [R11+0x300], R32 ;  /* 0x000300200b007388 */ /* 0x0001e80000000800 */
[----:B------:R-:W-:Y:S01]  /*19c0*/  IMAD.IADD R23, R2, 0x1, R23 ;  /* 0x0000000102177824 */ /* 0x000fe200078e0217 */
[----:B------:R-:W5:Y:S01]  /*19d0*/  LDG.E.CONSTANT R34, desc[UR12][R34.64] ;  /* 0x0000000c22227981 */ /* 0x000f62000c1e9900 */
[----:B0-----:R-:W-:-:S04]  /*19e0*/  IMAD.WIDE.U32 R32, R19, 0x4, R12 ;  /* 0x0000000413207825 */ /* 0x001fc800078e000c */
[--C-:B------:R-:W-:Y:S02]  /*19f0*/  IMAD.WIDE.U32 R20, R21, 0x4, R12.reuse ;  /* 0x0000000415147825 */ /* 0x100fe400078e000c */
[----:B------:R-:W5:Y:S02]  /*1a00*/  LDG.E.CONSTANT R32, desc[UR12][R32.64] ;  /* 0x0000000c20207981 */ /* 0x000f64000c1e9900 */
[--C-:B------:R-:W-:Y:S02]  /*1a10*/  IMAD.WIDE.U32 R26, R27, 0x4, R12.reuse ;  /* 0x000000041b1a7825 */ /* 0x100fe400078e000c */
[----:B------:R-:W5:Y:S02]  /*1a20*/  LDG.E.CONSTANT R20, desc[UR12][R20.64] ;  /* 0x0000000c14147981 */ /* 0x000f64000c1e9900 */
[--C-:B------:R-:W-:Y:S02]  /*1a30*/  IMAD.WIDE.U32 R28, R29, 0x4, R12.reuse ;  /* 0x000000041d1c7825 */ /* 0x100fe400078e000c */
[----:B------:R-:W5:Y:S04]  /*1a40*/  LDG.E.CONSTANT R26, desc[UR12][R26.64] ;  /* 0x0000000c1a1a7981 */ /* 0x000f68000c1e9900 */
[----:B------:R-:W5:Y:S04]  /*1a50*/  LDG.E.CONSTANT R28, desc[UR12][R28.64] ;  /* 0x0000000c1c1c7981 */ /* 0x000f68000c1e9900 */
[----:B---3--:R0:W-:Y:S02]  /*1a60*/  STS [R11+0x3c0], R16 ;  /* 0x0003c0100b007388 */ /* 0x0081e40000000800 */
[----:B0-----:R-:W-:Y:S01]  /*1a70*/  LOP3.LUT R16, R14, 0x3f80, RZ, 0xc0, !PT ;  /* 0x00003f800e107812 */ /* 0x001fe200078ec0ff */
[----:B------:R-:W-:-:S03]  /*1a80*/  IMAD.WIDE.U32 R14, R15, 0x4, R12 ;  /* 0x000000040f0e7825 */ /* 0x000fc600078e000c */
[----:B------:R-:W-:Y:S02]  /*1a90*/  IADD3 R9, PT, PT, R5, R16, RZ ;  /* 0x0000001005097210 */ /* 0x000fe40007ffe0ff */
[----:B------:R-:W-:Y:S01]  /*1aa0*/  IADD3 R16, PT, PT, R8, 0x3a0, RZ ;  /* 0x000003a008107810 */ /* 0x000fe20007ffe0ff */
[----:B----4-:R0:W-:Y:S03]  /*1ab0*/  STS [R11+0x400], R18 ;  /* 0x000400120b007388 */ /* 0x0101e60000000800 */
[----:B------:R-:W-:Y:S02]  /*1ac0*/  LOP3.LUT R19, R16, 0x3f80, RZ, 0xc0, !PT ;  /* 0x00003f8010137812 */ /* 0x000fe400078ec0ff */
[C---:B------:R-:W-:Y:S02]  /*1ad0*/  IADD3 R16, PT, PT, R8.reuse, 0x3c0, RZ ;  /* 0x000003c008107810 */ /* 0x040fe40007ffe0ff */
[----:B------:R-:W-:Y:S01]  /*1ae0*/  IADD3 R8, PT, PT, R8, 0x3e0, RZ ;  /* 0x000003e008087810 */ /* 0x000fe20007ffe0ff */
[----:B--2---:R1:W-:Y:S04]  /*1af0*/  STS [R11+0x2c0], R30 ;  /* 0x0002c01e0b007388 */ /* 0x0043e80000000800 */
[----:B0-----:R0:W2:Y:S04]  /*1b00*/  LDG.E.CONSTANT R18, desc[UR12][R14.64] ;  /* 0x0000000c0e127981 */ /* 0x0010a8000c1e9900 */
[----:B------:R3:W-:Y:S01]  /*1b10*/  STS [R11+0x440], R17 ;  /* 0x000440110b007388 */ /* 0x0007e20000000800 */
[----:B-1----:R-:W-:Y:S01]  /*1b20*/  IMAD.WIDE.U32 R30, R23, 0x4, R12 ;  /* 0x00000004171e7825 */ /* 0x002fe200078e000c */
[----:B------:R-:W-:-:S03]  /*1b30*/  LOP3.LUT R23, R8, 0x3f80, RZ, 0xc0, !PT ;  /* 0x00003f8008177812 */ /* 0x000fc600078ec0ff */
[----:B0-----:R-:W-:Y:S01]  /*1b40*/  IMAD.WIDE.U32 R14, R9, 0x4, R12 ;  /* 0x00000004090e7825 */ /* 0x001fe200078e000c */
[----:B------:R-:W-:Y:S01]  /*1b50*/  IADD3 R9, PT, PT, R4, R19, RZ ;  /* 0x0000001304097210 */ /* 0x000fe20007ffe0ff */
[----:B------:R-:W4:Y:S01]  /*1b60*/  LDG.E.CONSTANT R30, desc[UR12][R30.64] ;  /* 0x0000000c1e1e7981 */ /* 0x000f22000c1e9900 */
[----:B---3--:R-:W-:-:S03]  /*1b70*/  LOP3.LUT R17, R16, 0x3f80, RZ, 0xc0, !PT ;  /* 0x00003f8010117812 */ /* 0x008fc600078ec0ff */
[----:B------:R-:W-:Y:S01]  /*1b80*/  IMAD.WIDE.U32 R8, R9, 0x4, R12 ;  /* 0x0000000409087825 */ /* 0x000fe200078e000c */
[----:B------:R-:W3:Y:S01]  /*1b90*/  LDG.E.CONSTANT R19, desc[UR12][R14.64] ;  /* 0x0000000c0e137981 */ /* 0x000ee2000c1e9900 */
[----:B------:R-:W-:Y:S02]  /*1ba0*/  IADD3 R17, PT, PT, R6, R17, RZ ;  /* 0x0000001106117210 */ /* 0x000fe40007ffe0ff */
[----:B------:R-:W-:Y:S01]  /*1bb0*/  IMAD.IADD R23, R2, 0x1, R23 ;  /* 0x0000000102177824 */ /* 0x000fe200078e0217 */
[----:B------:R0:W3:Y:S02]  /*1bc0*/  LDG.E.CONSTANT R21, desc[UR12][R8.64] ;  /* 0x0000000c08157981 */ /* 0x0000e4000c1e9900 */
[----:B------:R-:W-:-:S06]  /*1bd0*/  IMAD.WIDE.U32 R16, R17, 0x4, R12 ;  /* 0x0000000411107825 */ /* 0x000fcc00078e000c */
[----:B------:R-:W3:Y:S01]  /*1be0*/  LDG.E.CONSTANT R16, desc[UR12][R16.64] ;  /* 0x0000000c10107981 */ /* 0x000ee2000c1e9900 */
[----:B0-----:R-:W-:-:S05]  /*1bf0*/  IMAD.WIDE.U32 R8, R23, 0x4, R12 ;  /* 0x0000000417087825 */ /* 0x001fca00078e000c */
[----:B------:R-:W3:Y:S01]  /*1c00*/  LDG.E.CONSTANT R23, desc[UR12][R8.64] ;  /* 0x0000000c08177981 */ /* 0x000ee2000c1e9900 */
[----:B------:R-:W-:-:S03]  /*1c10*/  IADD3 R7, PT, PT, R7, 0x20, RZ ;  /* 0x0000002007077810 */ /* 0x000fc60007ffe0ff */
[----:B-----5:R1:W-:Y:S01]  /*1c20*/  STS [R11+0x540], R10 ;  /* 0x0005400a0b007388 */ /* 0x0203e20000000800 */
[----:B------:R-:W-:-:S03]  /*1c30*/  ISETP.NE.AND P0, PT, R7, 0xc0, PT ;  /* 0x000000c00700780c */ /* 0x000fc60003f05270 */
[----:B------:R1:W-:Y:S04]  /*1c40*/  STS [R11+0x480], R36 ;  /* 0x000480240b007388 */ /* 0x0003e80000000800 */
[----:B------:R1:W-:Y:S04]  /*1c50*/  STS [R11+0x500], R22 ;  /* 0x000500160b007388 */ /* 0x0003e80000000800 */
[----:B------:R1:W-:Y:S04]  /*1c60*/  STS [R11+0x680], R34 ;  /* 0x000680220b007388 */ /* 0x0003e80000000800 */
[----:B------:R1:W-:Y:S04]  /*1c70*/  STS [R11+0x580], R32 ;  /* 0x000580200b007388 */ /* 0x0003e80000000800 */
[----:B------:R1:W-:Y:S04]  /*1c80*/  STS [R11+0x640], R20 ;  /* 0x000640140b007388 */ /* 0x0003e80000000800 */
[----:B------:R1:W-:Y:S04]  /*1c90*/  STS [R11+0x4c0], R26 ;  /* 0x0004c01a0b007388 */ /* 0x0003e80000000800 */
[----:B------:R1:W-:Y:S04]  /*1ca0*/  STS [R11+0x600], R28 ;  /* 0x0006001c0b007388 */ /* 0x0003e80000000800 */
[----:B--2---:R1:W-:Y:S04]  /*1cb0*/  STS [R11+0x6c0], R18 ;  /* 0x0006c0120b007388 */ /* 0x0043e80000000800 */
[----:B----4-:R1:W-:Y:S04]  /*1cc0*/  STS [R11+0x5c0], R30 ;  /* 0x0005c01e0b007388 */ /* 0x0103e80000000800 */
[----:B---3--:R1:W-:Y:S04]  /*1cd0*/  STS [R11+0x700], R19 ;  /* 0x000700130b007388 */ /* 0x0083e80000000800 */
[----:B------:R1:W-:Y:S04]  /*1ce0*/  STS [R11+0x740], R21 ;  /* 0x000740150b007388 */ /* 0x0003e80000000800 */
[----:B------:R1:W-:Y:S04]  /*1cf0*/  STS [R11+0x780], R16 ;  /* 0x000780100b007388 */ /* 0x0003e80000000800 */
[----:B------:R1:W-:Y:S01]  /*1d00*/  STS [R11+0x7c0], R23 ;  /* 0x0007c0170b007388 */ /* 0x0003e20000000800 */
[----:B------:R-:W-:Y:S05]  /*1d10*/  @P0 BRA `(.L_x_1) ;  /* 0xfffffff000dc0947 */ /* 0x000fea000383ffff */
[----:B------:R-:W-:Y:S06]  /*1d20*/  BAR.SYNC.DEFER_BLOCKING 0x0 ;  /* 0x0000000000007b1d */ /* 0x000fec0000010000 */
[----:B------:R-:W-:-:S05]  /*1d30*/  UMOV UR5, URZ ;  /* 0x000000ff00057c82 */ /* 0x000fca0008000000 */
.L_x_6:
[----:B------:R-:W-:-:S04]  /*1d40*/  USHF.L.U32 UR6, UR5, 0x4, URZ ;  /* 0x0000000405067899 */ /* 0x000fc800080006ff */
[----:B------:R-:W-:-:S09]  /*1d50*/  ULEA UR6, UR6, UR14, 0x2 ;  /* 0x0000000e06067291 */ /* 0x000fd2000f8e10ff */
[----:B------:R-:W5:Y:S04]  /*1d60*/  LDL.64 R8, [UR6] ;  /* 0x00000006ff087983 */ /* 0x000f680008100a00 */
[----:B-1----:R-:W5:Y:S04]  /*1d70*/  LDL.64 R10, [UR6+0x400] ;  /* 0x00040006ff0a7983 */ /* 0x002f680008100a00 */
[----:B------:R-:W5:Y:S04]  /*1d80*/  LDL.64 R20, [UR6+0x20] ;  /* 0x00002006ff147983 */ /* 0x000f680008100a00 */
[----:B------:R-:W5:Y:S01]  /*1d90*/  LDL.64 R22, [UR6+0x420] ;  /* 0x00042006ff167983 */ /* 0x000f620008100a00 */
[----:B0-----:R-:W0:Y:S01]  /*1da0*/  S2UR UR10, SR_CgaCtaId ;  /* 0x00000000000a79c3 */ /* 0x001e220000008800 */
[----:B------:R-:W-:Y:S01]  /*1db0*/  SHF.L.U32 R2, R0, 0x1d, RZ ;  /* 0x0000001d00027819 */ /* 0x000fe200000006ff */
[----:B------:R-:W-:Y:S01]  /*1dc0*/  UMOV UR9, 0x400 ;  /* 0x0000040000097882 */ /* 0x000fe20000000000 */
[----:B------:R-:W-:Y:S01]  /*1dd0*/  MOV R7, UR5 ;  /* 0x0000000500077c02 */ /* 0x000fe20008000f00 */
[----:B------:R-:W-:Y:S01]  /*1de0*/  HFMA2 R25, -RZ, RZ, 0, 0 ;  /* 0x00000000ff197431 */ /* 0x000fe200000001ff */
[----:B------:R-:W-:Y:S01]  /*1df0*/  SHF.R.S32.HI R4, RZ, 0x1f, R2 ;  /* 0x0000001fff047819 */ /* 0x000fe20000011402 */
[----:B------:R-:W-:Y:S01]  /*1e00*/  UIADD3 UR5, UPT, UPT, UR5, 0x1, URZ ;  /* 0x0000000105057890 */ /* 0x000fe2000fffe0ff */
[----:B------:R-:W-:-:S02]  /*1e10*/  SHF.R.U32.HI R2, RZ, 0x3, R0 ;  /* 0x00000003ff027819 */ /* 0x000fc40000011600 */
[----:B------:R-:W-:Y:S01]  /*1e20*/  LOP3.LUT R5, R4, 0x30, RZ, 0xc0, !PT ;  /* 0x0000003004057812 */ /* 0x000fe200078ec0ff */
[----:B------:R-:W-:-:S04]  /*1e30*/  UISETP.NE.AND UP0, UPT, UR5, 0x10, UPT ;  /* 0x000000100500788c */ /* 0x000fc8000bf05270 */
[----:B------:R-:W-:-:S04]  /*1e40*/  IMAD R2, R2, 0xc00, R5 ;  /* 0x00000c0002027824 */ /* 0x000fc800078e0205 */
[----:B------:R-:W-:Y:S01]  /*1e50*/  IMAD R2, R7, 0xc0, R2 ;  /* 0x000000c007027824 */ /* 0x000fe200078e0202 */
[----:B0-----:R-:W-:Y:S02]  /*1e60*/  ULEA UR11, UR10, UR9, 0x18 ;  /* 0x000000090a0b7291 */ /* 0x001fe4000f8ec0ff */
[----:B------:R-:W-:-:S04]  /*1e70*/  UIADD3 UR9, UPT, UPT, UR9, 0x6000, URZ ;  /* 0x0000600009097890 */ /* 0x000fc8000fffe0ff */
[----:B------:R-:W-:-:S12]  /*1e80*/  ULEA UR9, UR10, UR9, 0x18 ;  /* 0x000000090a097291 */ /* 0x000fd8000f8ec0ff */
.L_x_2:
[C---:B------:R-:W-:Y:S02]  /*1e90*/  LEA R26, R25.reuse, R24, 0x6 ;  /* 0x00000018191a7211 */ /* 0x040fe400078e30ff */
[----:B------:R-:W-:Y:S01]  /*1ea0*/  IADD3 R4, PT, PT, R2, R25, RZ ;  /* 0x0000001902047210 */ /* 0x000fe20007ffe0ff */
[----:B------:R-:W-:Y:S01]  /*1eb0*/  VIADD R25, R25, 0x4 ;  /* 0x0000000419197836 */ /* 0x000fe20000000000 */
[----:B------:R-:W-:Y:S02]  /*1ec0*/  LEA R26, R26, UR9, 0x2 ;  /* 0x000000091a1a7c11 */ /* 0x000fe4000f8e10ff */
[----:B------:R-:W-:Y:S02]  /*1ed0*/  LEA R30, R4, UR11, 0x2 ;  /* 0x0000000b041e7c11 */ /* 0x000fe4000f8e10ff */
[----:B------:R-:W-:Y:S01]  /*1ee0*/  ISETP.NE.AND P0, PT, R25, 0x30, PT ;  /* 0x000000301900780c */ /* 0x000fe20003f05270 */
[----:B------:R-:W-:Y:S04]  /*1ef0*/  LDS.64 R16, [R26] ;  /* 0x000000001a107984 */ /* 0x000fe80000000a00 */
[----:B------:R-:W0:Y:S04]  /*1f00*/  LDS.128 R4, [R30] ;  /* 0x000000001e047984 */ /* 0x000e280000000c00 */
[----:B------:R-:W1:Y:S04]  /*1f10*/  LDS.64 R18, [R26+0x80] ;  /* 0x000080001a127984 */ /* 0x000e680000000a00 */
[----:B------:R-:W2:Y:S01]  /*1f20*/  LDS.128 R12, [R30+0x180] ;  /* 0x000180001e0c7984 */ /* 0x000ea20000000c00 */
[C---:B0----5:R-:W-:Y:S01]  /*1f30*/  FFMA R27, R4.reuse, R16, R8 ;  /* 0x00000010041b7223 */ /* 0x061fe20000000008 */
[----:B------:R-:W-:-:S02]  /*1f40*/  FFMA R28, R4, R17, R9 ;  /* 0x00000011041c7223 */ /* 0x000fc40000000009 */
[----:B------:R-:W0:Y:S01]  /*1f50*/  LDS.64 R8, [R26+0x100] ;  /* 0x000100001a087984 */ /* 0x000e220000000a00 */
[C---:B-1----:R-:W-:Y:S01]  /*1f60*/  FFMA R29, R4.reuse, R18, R10 ;  /* 0x00000012041d7223 */ /* 0x042fe2000000000a */
[----:B------:R-:W-:Y:S02]  /*1f70*/  FFMA R4, R4, R19, R11 ;  /* 0x0000001304047223 */ /* 0x000fe4000000000b */
[----:B------:R-:W1:Y:S01]  /*1f80*/  LDS.64 R10, [R26+0x180] ;  /* 0x000180001a0a7984 */ /* 0x000e620000000a00 */
[-C--:B--2---:R-:W-:Y:S01]  /*1f90*/  FFMA R16, R16, R12.reuse, R20 ;  /* 0x0000000c10107223 */ /* 0x084fe20000000014 */
[----:B------:R-:W-:Y:S01]  /*1fa0*/  FFMA R20, R12, R17, R21 ;  /* 0x000000110c147223 */ /* 0x000fe20000000015 */
[----:B------:R-:W-:Y:S01]  /*1fb0*/  FFMA R18, R18, R12, R22 ;  /* 0x0000000c12127223 */ /* 0x000fe20000000016 */
[----:B------:R-:W-:Y:S02]  /*1fc0*/  FFMA R12, R12, R19, R23 ;  /* 0x000000130c0c7223 */ /* 0x000fe40000000017 */
[----:B------:R-:W-:Y:S01]  /*1fd0*/  LDS.64 R22, [R26+0x380] ;  /* 0x000380001a167984 */ /* 0x000fe20000000a00 */
[C---:B0-----:R-:W-:Y:S01]  /*1fe0*/  FFMA R17, R8.reuse, R13, R16 ;  /* 0x0000000d08117223 */ /* 0x041fe20000000010 */
[----:B------:R-:W-:Y:S01]  /*1ff0*/  FFMA R27, R8, R5, R27 ;  /* 0x00000005081b7223 */ /* 0x000fe2000000001b */
[----:B------:R-:W-:Y:S01]  /*2000*/  FFMA R19, R5, R9, R28 ;  /* 0x0000000905137223 */ /* 0x000fe2000000001c */
[----:B------:R-:W-:Y:S01]  /*2010*/  FFMA R16, R9, R13, R20 ;  /* 0x0000000d09107223 */ /* 0x000fe20000000014 */
[C---:B-1----:R-:W-:Y:S01]  /*2020*/  FFMA R29, R10.reuse, R5, R29 ;  /* 0x000000050a1d7223 */ /* 0x042fe2000000001d */
[----:B------:R-:W0:Y:S01]  /*2030*/  LDS.64 R8, [R26+0x200] ;  /* 0x000200001a087984 */ /* 0x000e220000000a00 */
[----:B------:R-:W-:Y:S01]  /*2040*/  FFMA R28, R5, R11, R4 ;  /* 0x0000000b051c7223 */ /* 0x000fe20000000004 */
[-C--:B------:R-:W-:Y:S01]  /*2050*/  FFMA R31, R10, R13.reuse, R18 ;  /* 0x0000000d0a1f7223 */ /* 0x080fe20000000012 */
[----:B------:R-:W-:Y:S01]  /*2060*/  FFMA R12, R11, R13, R12 ;  /* 0x0000000d0b0c7223 */ /* 0x000fe2000000000c */
[----:B------:R-:W1:Y:S04]  /*2070*/  LDS.64 R4, [R26+0x280] ;  /* 0x000280001a047984 */ /* 0x000e680000000a00 */
[----:B------:R-:W2:Y:S01]  /*2080*/  LDS.64 R20, [R26+0x300] ;  /* 0x000300001a147984 */ /* 0x000ea20000000a00 */
[C---:B0-----:R-:W-:Y:S01]  /*2090*/  FFMA R27, R8.reuse, R6, R27 ;  /* 0x00000006081b7223 */ /* 0x041fe2000000001b */
[-C--:B------:R-:W-:Y:S01]  /*20a0*/  FFMA R10, R8, R14.reuse, R17 ;  /* 0x0000000e080a7223 */ /* 0x080fe20000000011 */
[----:B------:R-:W-:Y:S01]  /*20b0*/  FFMA R18, R6, R9, R19 ;  /* 0x0000000906127223 */ /* 0x000fe20000000013 */
[----:B------:R-:W-:Y:S01]  /*20c0*/  FFMA R16, R9, R14, R16 ;  /* 0x0000000e09107223 */ /* 0x000fe20000000010 */
[----:B-1----:R-:W-:Y:S01]  /*20d0*/  FFMA R29, R4, R6, R29 ;  /* 0x00000006041d7223 */ /* 0x002fe2000000001d */
[----:B------:R-:W-:Y:S01]  /*20e0*/  FFMA R28, R6, R5, R28 ;  /* 0x00000005061c7223 */ /* 0x000fe2000000001c */
[-C--:B------:R-:W-:Y:S01]  /*20f0*/  FFMA R31, R4, R14.reuse, R31 ;  /* 0x0000000e041f7223 */ /* 0x080fe2000000001f */
[----:B------:R-:W-:Y:S01]  /*2100*/  FFMA R12, R5, R14, R12 ;  /* 0x0000000e050c7223 */ /* 0x000fe2000000000c */
[C---:B--2---:R-:W-:Y:S01]  /*2110*/  FFMA R8, R20.reuse, R7, R27 ;  /* 0x0000000714087223 */ /* 0x044fe2000000001b */
[----:B------:R-:W-:Y:S01]  /*2120*/  FFMA R20, R20, R15, R10 ;  /* 0x0000000f14147223 */ /* 0x000fe2000000000a */
[C---:B------:R-:W-:Y:S01]  /*2130*/  FFMA R9, R7.reuse, R21, R18 ;  /* 0x0000001507097223 */ /* 0x040fe20000000012 */
[C---:B------:R-:W-:Y:S01]  /*2140*/  FFMA R10, R22.reuse, R7, R29 ;  /* 0x00000007160a7223 */ /* 0x040fe2000000001d */
[----:B------:R-:W-:Y:S01]  /*2150*/  FFMA R11, R7, R23, R28 ;  /* 0x00000017070b7223 */ /* 0x000fe2000000001c */
[-C--:B------:R-:W-:Y:S01]  /*2160*/  FFMA R21, R21, R15.reuse, R16 ;  /* 0x0000000f15157223 */ /* 0x080fe20000000010 */
[-C--:B------:R-:W-:Y:S01]  /*2170*/  FFMA R22, R22, R15.reuse, R31 ;  /* 0x0000000f16167223 */ /* 0x080fe2000000001f */
[----:B------:R-:W-:Y:S01]  /*2180*/  FFMA R23, R23, R15, R12 ;  /* 0x0000000f17177223 */ /* 0x000fe2000000000c */
[----:B------:R-:W-:Y:S06]  /*2190*/  @P0 BRA `(.L_x_2) ;  /* 0xfffffffc003c0947 */ /* 0x000fec000383ffff */
[----:B------:R-:W5:Y:S04]  /*21a0*/  LDL.64 R4, [UR6+0x8] ;  /* 0x00000806ff047983 */ /* 0x000f680008100a00 */
[----:B------:R-:W5:Y:S04]  /*21b0*/  LDL.64 R6, [UR6+0x408] ;  /* 0x00040806ff067983 */ /* 0x000f680008100a00 */
[----:B------:R-:W5:Y:S04]  /*21c0*/  LDL.64 R16, [UR6+0x28] ;  /* 0x00002806ff107983 */ /* 0x000f680008100a00 */
[----:B------:R-:W5:Y:S01]  /*21d0*/  LDL.64 R18, [UR6+0x428] ;  /* 0x00042806ff127983 */ /* 0x000f620008100a00 */
[----:B------:R-:W-:-:S03]  /*21e0*/  MOV R25, RZ ;  /* 0x000000ff00197202 */ /* 0x000fc60000000f00 */
[----:B------:R0:W-:Y:S04]  /*21f0*/  STL.64 [UR6], R8 ;  /* 0x00000008ff007987 */ /* 0x0001e80008100a06 */
[----:B------:R0:W-:Y:S04]  /*2200*/  STL.64 [UR6+0x400], R10 ;  /* 0x0004000aff007987 */ /* 0x0001e80008100a06 */
[----:B------:R0:W-:Y:S04]  /*2210*/  STL.64 [UR6+0x20], R20 ;  /* 0x00002014ff007987 */ /* 0x0001e80008100a06 */
[----:B------:R0:W-:Y:S02]  /*2220*/  STL.64 [UR6+0x420], R22 ;  /* 0x00042016ff007987 */ /* 0x0001e40008100a06 */
.L_x_3:
[C---:B------:R-:W-:Y:S02]  /*2230*/  LEA R26, R25.reuse, R24, 0x6 ;  /* 0x00000018191a7211 */ /* 0x040fe400078e30ff */
[----:B0-----:R-:W-:Y:S02]  /*2240*/  IADD3 R8, PT, PT, R2, R25, RZ ;  /* 0x0000001902087210 */ /* 0x001fe40007ffe0ff */
[----:B------:R-:W-:Y:S02]  /*2250*/  LEA R26, R26, UR9, 0x2 ;  /* 0x000000091a1a7c11 */ /* 0x000fe4000f8e10ff */
[----:B------:R-:W-:Y:S02]  /*2260*/  LEA R30, R8, UR11, 0x2 ;  /* 0x0000000b081e7c11 */ /* 0x000fe4000f8e10ff */
[----:B------:R-:W-:Y:S01]  /*2270*/  IADD3 R25, PT, PT, R25, 0x4, RZ ;  /* 0x0000000419197810 */ /* 0x000fe20007ffe0ff */
[----:B------:R-:W-:Y:S03]  /*2280*/  LDS.64 R20, [R26+0x8] ;  /* 0x000008001a147984 */ /* 0x000fe60000000a00 */
[----:B------:R-:W-:Y:S01]  /*2290*/  ISETP.NE.AND P0, PT, R25, 0x30, PT ;  /* 0x000000301900780c */ /* 0x000fe20003f05270 */
        /* <DEDUP_REMOVED lines=12> */
[----:B------:R-:W-:Y:S01]  /*2360*/  FFMA R12, R12, R23, R19 ;  /* 0x000000170c0c7223 */ /* 0x000fe20000000013 */
        /* <DEDUP_REMOVED lines=10> */
[----:B------:R-:W2:Y:S04]  /*2410*/  LDS.64 R16, [R26+0x308] ;  /* 0x000308001a107984 */ /* 0x000ea80000000a00 */
[----:B------:R-:W3:Y:S01]  /*2420*/  LDS.64 R18, [R26+0x388] ;  /* 0x000388001a127984 */ /* 0x000ee20000000a00 */
        /* <DEDUP_REMOVED lines=10> */
[----:B------:R-:W-:Y:S01]  /*24d0*/  FFMA R5, R11, R17, R28 ;  /* 0x000000110b057223 */ /* 0x000fe2000000001c */
[----:B------:R-:W-:Y:S01]  /*24e0*/  FFMA R17, R17, R15, R20 ;  /* 0x0000000f11117223 */ /* 0x000fe20000000014 */
[C---:B---3--:R-:W-:Y:S01]  /*24f0*/  FFMA R6, R18.reuse, R11, R29 ;  /* 0x0000000b12067223 */ /* 0x048fe2000000001d */
[----:B------:R-:W-:Y:S01]  /*2500*/  FFMA R7, R11, R19, R22 ;  /* 0x000000130b077223 */ /* 0x000fe20000000016 */
[-C--:B------:R-:W-:Y:S01]  /*2510*/  FFMA R18, R18, R15.reuse, R31 ;  /* 0x0000000f12127223 */ /* 0x080fe2000000001f */
[----:B------:R-:W-:Y:S01]  /*2520*/  FFMA R19, R19, R15, R12 ;  /* 0x0000000f13137223 */ /* 0x000fe2000000000c */
[----:B------:R-:W-:Y:S06]  /*2530*/  @P0 BRA `(.L_x_3) ;  /* 0xfffffffc003c0947 */ /* 0x000fec000383ffff */
[----:B------:R-:W5:Y:S04]  /*2540*/  LDL.64 R22, [UR6+0x10] ;  /* 0x00001006ff167983 */ /* 0x000f680008100a00 */
[----:B------:R-:W5:Y:S04]  /*2550*/  LDL.64 R20, [UR6+0x410] ;  /* 0x00041006ff147983 */ /* 0x000f680008100a00 */
[----:B------:R-:W5:Y:S04]  /*2560*/  LDL.64 R10, [UR6+0x30] ;  /* 0x00003006ff0a7983 */ /* 0x000f680008100a00 */
[----:B------:R-:W5:Y:S01]  /*2570*/  LDL.64 R8, [UR6+0x430] ;  /* 0x00043006ff087983 */ /* 0x000f620008100a00 */
[----:B------:R-:W-:-:S03]  /*2580*/  HFMA2 R25, -RZ, RZ, 0, 0 ;  /* 0x00000000ff197431 */ /* 0x000fc600000001ff */
[----:B------:R0:W-:Y:S04]  /*2590*/  STL.64 [UR6+0x8], R4 ;  /* 0x00000804ff007987 */ /* 0x0001e80008100a06 */
[----:B------:R0:W-:Y:S04]  /*25a0*/  STL.64 [UR6+0x408], R6 ;  /* 0x00040806ff007987 */ /* 0x0001e80008100a06 */
[----:B------:R0:W-:Y:S04]  /*25b0*/  STL.64 [UR6+0x28], R16 ;  /* 0x00002810ff007987 */ /* 0x0001e80008100a06 */
[----:B------:R0:W-:Y:S02]  /*25c0*/  STL.64 [UR6+0x428], R18 ;  /* 0x00042812ff007987 */ /* 0x0001e40008100a06 */
.L_x_4:
[----:B0-----:R-:W-:Y:S01]  /*25d0*/  IMAD.IADD R4, R2, 0x1, R25 ;  /* 0x0000000102047824 */ /* 0x001fe200078e0219 */
[C---:B------:R-:W-:Y:S02]  /*25e0*/  LEA R26, R25.reuse, R24, 0x6 ;  /* 0x00000018191a7211 */ /* 0x040fe400078e30ff */
[----:B------:R-:W-:Y:S02]  /*25f0*/  IADD3 R25, PT, PT, R25, 0x4, RZ ;  /* 0x0000000419197810 */ /* 0x000fe40007ffe0ff */
[----:B------:R-:W-:Y:S02]  /*2600*/  LEA R26, R26, UR9, 0x2 ;  /* 0x000000091a1a7c11 */ /* 0x000fe4000f8e10ff */
[----:B------:R-:W-:Y:S02]  /*2610*/  LEA R28, R4, UR11, 0x2 ;  /* 0x0000000b041c7c11 */ /* 0x000fe4000f8e10ff */
[----:B------:R-:W-:Y:S01]  /*2620*/  ISETP.NE.AND P0, PT, R25, 0x30, PT ;  /* 0x000000301900780c */ /* 0x000fe20003f05270 */
[----:B------:R-:W-:Y:S04]  /*2630*/  LDS.64 R16, [R26+0x10] ;  /* 0x000010001a107984 */ /* 0x000fe80000000a00 */
[----:B------:R-:W0:Y:S04]  /*2640*/  LDS.128 R4, [R28] ;  /* 0x000000001c047984 */ /* 0x000e280000000c00 */
[----:B------:R-:W1:Y:S04]  /*2650*/  LDS.64 R18, [R26+0x90] ;  /* 0x000090001a127984 */ /* 0x000e680000000a00 */
[----:B------:R-:W2:Y:S01]  /*2660*/  LDS.128 R12, [R28+0x180] ;  /* 0x000180001c0c7984 */ /* 0x000ea20000000c00 */
[C---:B0----5:R-:W-:Y:S01]  /*2670*/  FFMA R27, R4.reuse, R16, R22 ;  /* 0x00000010041b7223 */ /* 0x061fe20000000016 */
[C---:B------:R-:W-:Y:S01]  /*2680*/  FFMA R22, R4.reuse, R17, R23 ;  /* 0x0000001104167223 */ /* 0x040fe20000000017 */
[C---:B-1----:R-:W-:Y:S01]  /*2690*/  FFMA R23, R4.reuse, R18, R20 ;  /* 0x0000001204177223 */ /* 0x042fe20000000014 */
[----:B------:R-:W-:-:S02]  /*26a0*/  FFMA R4, R4, R19, R21 ;  /* 0x0000001304047223 */ /* 0x000fc40000000015 */
[----:B------:R-:W0:Y:S01]  /*26b0*/  LDS.64 R20, [R26+0x110] ;  /* 0x000110001a147984 */ /* 0x000e220000000a00 */
[-C--:B--2---:R-:W-:Y:S01]  /*26c0*/  FFMA R18, R18, R12.reuse, R8 ;  /* 0x0000000c12127223 */ /* 0x084fe20000000008 */
[----:B------:R-:W-:Y:S01]  /*26d0*/  FFMA R16, R16, R12, R10 ;  /* 0x0000000c10107223 */ /* 0x000fe2000000000a */
[C---:B------:R-:W-:Y:S01]  /*26e0*/  FFMA R8, R12.reuse, R17, R11 ;  /* 0x000000110c087223 */ /* 0x040fe2000000000b */
[----:B------:R-:W-:Y:S01]  /*26f0*/  FFMA R12, R12, R19, R9 ;  /* 0x000000130c0c7223 */ /* 0x000fe20000000009 */
[----:B------:R-:W1:Y:S01]  /*2700*/  LDS.64 R10, [R26+0x190] ;  /* 0x000190001a0a7984 */ /* 0x000e620000000a00 */
[C---:B0-----:R-:W-:Y:S01]  /*2710*/  FFMA R27, R20.reuse, R5, R27 ;  /* 0x00000005141b7223 */ /* 0x041fe2000000001b */
[-C--:B------:R-:W-:Y:S01]  /*2720*/  FFMA R19, R20, R13.reuse, R16 ;  /* 0x0000000d14137223 */ /* 0x080fe20000000010 */
[----:B------:R-:W-:Y:S01]  /*2730*/  FFMA R20, R21, R13, R8 ;  /* 0x0000000d15147223 */ /* 0x000fe20000000008 */
[----:B------:R-:W-:Y:S01]  /*2740*/  LDS.64 R16, [R26+0x290] ;  /* 0x000290001a107984 */ /* 0x000fe20000000a00 */
[C---:B------:R-:W-:Y:S01]  /*2750*/  FFMA R29, R5.reuse, R21, R22 ;  /* 0x00000015051d7223 */ /* 0x040fe20000000016 */
[C---:B-1----:R-:W-:Y:S01]  /*2760*/  FFMA R23, R10.reuse, R5, R23 ;  /* 0x000000050a177223 */ /* 0x042fe20000000017 */
[----:B------:R-:W-:Y:S01]  /*2770*/  FFMA R22, R5, R11, R4 ;  /* 0x0000000b05167223 */ /* 0x000fe20000000004 */
[----:B------:R-:W0:Y:S01]  /*2780*/  LDS.64 R8, [R26+0x210] ;  /* 0x000210001a087984 */ /* 0x000e220000000a00 */
[-C--:B------:R-:W-:Y:S01]  /*2790*/  FFMA R21, R10, R13.reuse, R18 ;  /* 0x0000000d0a157223 */ /* 0x080fe20000000012 */
[----:B------:R-:W-:-:S02]  /*27a0*/  FFMA R10, R11, R13, R12 ;  /* 0x0000000d0b0a7223 */ /* 0x000fc4000000000c */
[----:B------:R-:W1:Y:S04]  /*27b0*/  LDS.64 R4, [R26+0x310] ;  /* 0x000310001a047984 */ /* 0x000e680000000a00 */
[----:B------:R-:W2:Y:S01]  /*27c0*/  LDS.64 R12, [R26+0x390] ;  /* 0x000390001a0c7984 */ /* 0x000ea20000000a00 */
[----:B0-----:R-:W-:Y:S01]  /*27d0*/  FFMA R18, R6, R9, R29 ;  /* 0x0000000906127223 */ /* 0x001fe2000000001d */
[----:B------:R-:W-:Y:S01]  /*27e0*/  FFMA R20, R9, R14, R20 ;  /* 0x0000000e09147223 */ /* 0x000fe20000000014 */
[-C--:B------:R-:W-:Y:S01]  /*27f0*/  FFMA R27, R8, R6.reuse, R27 ;  /* 0x00000006081b7223 */ /* 0x080fe2000000001b */
[----:B------:R-:W-:Y:S01]  /*2800*/  FFMA R9, R16, R6, R23 ;  /* 0x0000000610097223 */ /* 0x000fe20000000017 */
[-C--:B------:R-:W-:Y:S01]  /*2810*/  FFMA R8, R8, R14.reuse, R19 ;  /* 0x0000000e08087223 */ /* 0x080fe20000000013 */
[-C--:B------:R-:W-:Y:S01]  /*2820*/  FFMA R16, R16, R14.reuse, R21 ;  /* 0x0000000e10107223 */ /* 0x080fe20000000015 */
[----:B------:R-:W-:Y:S01]  /*2830*/  FFMA R6, R6, R17, R22 ;  /* 0x0000001106067223 */ /* 0x000fe20000000016 */
[----:B------:R-:W-:Y:S01]  /*2840*/  FFMA R14, R17, R14, R10 ;  /* 0x0000000e110e7223 */ /* 0x000fe2000000000a */
[-C--:B-1----:R-:W-:Y:S01]  /*2850*/  FFMA R11, R5, R15.reuse, R20 ;  /* 0x0000000f050b7223 */ /* 0x082fe20000000014 */
[----:B------:R-:W-:Y:S01]  /*2860*/  FFMA R10, R4, R15, R8 ;  /* 0x0000000f040a7223 */ /* 0x000fe20000000008 */
[-C--:B--2---:R-:W-:Y:S01]  /*2870*/  FFMA R20, R12, R7.reuse, R9 ;  /* 0x000000070c147223 */ /* 0x084fe20000000009 */
[----:B------:R-:W-:Y:S01]  /*2880*/  FFMA R22, R4, R7, R27 ;  /* 0x0000000704167223 */ /* 0x000fe2000000001b */
[C---:B------:R-:W-:Y:S01]  /*2890*/  FFMA R23, R7.reuse, R5, R18 ;  /* 0x0000000507177223 */ /* 0x040fe20000000012 */
        /* <DEDUP_REMOVED lines=9> */
[----:B------:R0:W-:Y:S04]  /*2930*/  STL.64 [UR6+0x10], R22 ;  /* 0x00001016ff007987 */ /* 0x0001e80008100a06 */
[----:B------:R0:W-:Y:S04]  /*2940*/  STL.64 [UR6+0x410], R20 ;  /* 0x00041014ff007987 */ /* 0x0001e80008100a06 */
[----:B------:R0:W-:Y:S04]  /*2950*/  STL.64 [UR6+0x30], R10 ;  /* 0x0000300aff007987 */ /* 0x0001e80008100a06 */
[----:B------:R0:W-:Y:S02]  /*2960*/  STL.64 [UR6+0x430], R8 ;  /* 0x00043008ff007987 */ /* 0x0001e40008100a06 */
.L_x_5:
        /* <DEDUP_REMOVED lines=49> */
[----:B------:R0:W-:Y:S04]  /*2c80*/  STL.64 [UR6+0x18], R4 ;  /* 0x00001804ff007987 */ /* 0x0001e80008100a06 */
[----:B------:R0:W-:Y:S04]  /*2c90*/  STL.64 [UR6+0x418], R6 ;  /* 0x00041806ff007987 */ /* 0x0001e80008100a06 */
[----:B------:R0:W-:Y:S04]  /*2ca0*/  STL.64 [UR6+0x38], R16 ;  /* 0x00003810ff007987 */ /* 0x0001e80008100a06 */
[----:B------:R0:W-:Y:S01]  /*2cb0*/  STL.64 [UR6+0x438], R18 ;  /* 0x00043812ff007987 */ /* 0x0001e20008100a06 */
[----:B------:R-:W-:Y:S05]  /*2cc0*/  BRA.U UP0, `(.L_x_6) ;  /* 0xfffffff1001c7547 */ /* 0x000fea000b83ffff */
[----:B------:R-:W-:-:S04]  /*2cd0*/  UIADD3 UR4, UPT, UPT, UR4, 0x1, URZ ;  /* 0x0000000104047890 */ /* 0x000fc8000fffe0ff */
[----:B------:R-:W-:-:S09]  /*2ce0*/  UISETP.NE.AND UP0, UPT, UR4, 0x4, UPT ;  /* 0x000000040400788c */ /* 0x000fd2000bf05270 */
[----:B------:R-:W-:Y:S05]  /*2cf0*/  BRA.U UP0, `(.L_x_7) ;  /* 0xffffffd900fc7547 */ /* 0x000fea000b83ffff */
[----:B0-----:R-:W0:Y:S01]  /*2d00*/  LDC.64 R6, c[0x0][0x398] ;  /* 0x0000e600ff067b82 */ /* 0x001e220000000a00 */
[----:B------:R-:W-:-:S06]  /*2d10*/  USHF.L.U32 UR4, UR7, 0x6, URZ ;  /* 0x0000000607047899 */ /* 0x000fcc00080006ff */
[----:B------:R-:W-:Y:S01]  /*2d20*/  MOV R9, UR4 ;  /* 0x0000000400097c02 */ /* 0x000fe20008000f00 */
[----:B------:R-:W1:Y:S01]  /*2d30*/  S2R R10, SR_TID.X ;  /* 0x00000000000a7919 */ /* 0x000e620000002100 */
[----:B------:R-:W2:Y:S02]  /*2d40*/  LDC.64 R4, c[0x0][0x390] ;  /* 0x0000e400ff047b82 */ /* 0x000ea40000000a00 */
[----:B------:R-:W-:-:S05]  /*2d50*/  LOP3.LUT R9, R24, 0x40, R9, 0xf8, !PT ;  /* 0x0000004018097812 */ /* 0x000fca00078ef809 */
[----:B0-----:R-:W-:-:S05]  /*2d60*/  IMAD.WIDE.U32 R6, R9, 0x4, R6 ;  /* 0x0000000409067825 */ /* 0x001fca00078e0006 */
[----:B------:R0:W5:Y:S04]  /*2d70*/  LDG.E.CONSTANT R29, desc[UR12][R6.64] ;  /* 0x0000000c061d7981 */ /* 0x000168000c1e9900 */
        /* <DEDUP_REMOVED lines=14> */
[----:B------:R0:W5:Y:S01]  /*2e60*/  LDG.E.CONSTANT R2, desc[UR12][R6.64+0x9c] ;  /* 0x00009c0c06027981 */ /* 0x000162000c1e9900 */
[----:B------:R-:W-:Y:S01]  /*2e70*/  USHF.L.U32 UR4, UR7, 0x7, URZ ;  /* 0x0000000707047899 */ /* 0x000fe200080006ff */
[C---:B-1----:R-:W-:Y:S01]  /*2e80*/  IMAD.SHL.U32 R8, R10.reuse, 0x8000, RZ ;  /* 0x000080000a087824 */ /* 0x042fe200078e00ff */
[----:B------:R-:W-:-:S02]  /*2e90*/  SHF.L.U32 R10, R10, 0x5, RZ ;  /* 0x000000050a0a7819 */ /* 0x000fc400000006ff */
[----:B------:R-:W-:Y:S02]  /*2ea0*/  ULOP3.LUT UR4, UR4, 0x7fffff00, URZ, 0xc0, !UPT ;  /* 0x7fffff0004047892 */ /* 0x000fe4000f8ec0ff */
[----:B------:R-:W-:Y:S02]  /*2eb0*/  LOP3.LUT R8, R8, 0x1fc0000, RZ, 0xc0, !PT ;  /* 0x01fc000008087812 */ /* 0x000fe400078ec0ff */
[----:B------:R-:W-:Y:S02]  /*2ec0*/  LOP3.LUT R10, R10, 0x80, RZ, 0xc0, !PT ;  /* 0x000000800a0a7812 */ /* 0x000fe400078ec0ff */
[----:B------:R-:W-:Y:S01]  /*2ed0*/  IADD3 R9, PT, PT, R9, UR4, R8 ;  /* 0x0000000409097c10 */ /* 0x000fe2000fffe008 */
[----:B------:R-:W-:-:S03]  /*2ee0*/  UMOV UR4, URZ ;  /* 0x000000ff00047c82 */ /* 0x000fc60008000000 */
[----:B------:R-:W-:-:S05]  /*2ef0*/  IADD3 R9, PT, PT, R10, R9, RZ ;  /* 0x000000090a097210 */ /* 0x000fca0007ffe0ff */
[----:B--2---:R-:W-:-:S03]  /*2f00*/  IMAD.WIDE.U32 R4, R9, 0x4, R4 ;  /* 0x0000000409047825 */ /* 0x004fc600078e0004 */
[----:B------:R-:W-:-:S04]  /*2f10*/  IADD3 R12, P0, PT, R4, 0x80, RZ ;  /* 0x00000080040c7810 */ /* 0x000fc80007f1e0ff */
[----:B0-----:R-:W-:-:S09]  /*2f20*/  IADD3.X R13, PT, PT, RZ, R5, RZ, P0, !PT ;  /* 0x00000005ff0d7210 */ /* 0x001fd200007fe4ff */
.L_x_8:
[----:B0-----:R-:W2:Y:S04]  /*2f30*/  LDL.128 R8, [UR8+-0x410] ;  /* 0xfffbf008ff087983 */ /* 0x001ea80008100c00 */
[----:B------:R-:W3:Y:S01]  /*2f40*/  LDL.128 R4, [UR8+-0x10] ;  /* 0xfffff008ff047983 */ /* 0x000ee20008100c00 */
[----:B------:R-:W-:Y:S02]  /*2f50*/  MOV R30, R12 ;  /* 0x0000000c001e7202 */ /* 0x000fe40000000f00 */
[----:B------:R-:W-:Y:S02]  /*2f60*/  MOV R31, R13 ;  /* 0x0000000d001f7202 */ /* 0x000fe40000000f00 */
[----:B------:R-:W4:Y:S01]  /*2f70*/  LDL.128 R12, [UR8+-0x400] ;  /* 0xfffc0008ff0c7983 */ /* 0x000f220008100c00 */
[----:B--2--5:R-:W-:Y:S01]  /*2f80*/  FADD R8, R29, R8 ;  /* 0x000000081d087221 */ /* 0x024fe20000000000 */
[----:B------:R-:W-:Y:S01]  /*2f90*/  FADD R9, R26, R9 ;  /* 0x000000091a097221 */ /* 0x000fe20000000000 */
[----:B------:R-:W-:Y:S01]  /*2fa0*/  FADD R10, R25, R10 ;  /* 0x0000000a190a7221 */ /* 0x000fe20000000000 */
[----:B------:R-:W-:Y:S01]  /*2fb0*/  FADD R11, R22, R11 ;  /* 0x0000000b160b7221 */ /* 0x000fe20000000000 */
[----:B---3--:R-:W-:Y:S01]  /*2fc0*/  FADD R4, R27, R4 ;  /* 0x000000041b047221 */ /* 0x008fe20000000000 */
[----:B------:R-:W-:Y:S01]  /*2fd0*/  FMNMX R33, RZ, R8, !PT ;  /* 0x00000008ff217209 */ /* 0x000fe20007800000 */
[----:B------:R-:W-:Y:S01]  /*2fe0*/  FADD R5, R24, R5 ;  /* 0x0000000518057221 */ /* 0x000fe20000000000 */
[----:B------:R-:W-:Y:S01]  /*2ff0*/  FMNMX R37, RZ, R9, !PT ;  /* 0x00000009ff257209 */ /* 0x000fe20007800000 */
[----:B------:R-:W-:Y:S01]  /*3000*/  FADD R7, R20, R7 ;  /* 0x0000000714077221 */ /* 0x000fe20000000000 */
[----:B------:R-:W-:Y:S01]  /*3010*/  FMNMX R28, RZ, R10, !PT ;  /* 0x0000000aff1c7209 */ /* 0x000fe20007800000 */
[----:B------:R-:W-:Y:S01]  /*3020*/  FADD R6, R23, R6 ;  /* 0x0000000617067221 */ /* 0x000fe20000000000 */
[----:B------:R-:W-:Y:S01]  /*3030*/  FMNMX R32, RZ, R11, !PT ;  /* 0x0000000bff207209 */ /* 0x000fe20007800000 */
[----:B------:R0:W-:Y:S04]  /*3040*/  STG.E desc[UR12][R30.64+-0x7c], R37 ;  /* 0xffff84251e007986 */ /* 0x0001e8000c10190c */
[----:B------:R-:W2:Y:S01]  /*3050*/  LDL.128 R8, [UR8] ;  /* 0x00000008ff087983 */ /* 0x000ea20008100c00 */
[----:B------:R-:W-:Y:S01]  /*3060*/  FMNMX R35, RZ, R4, !PT ;  /* 0x00000004ff237209 */ /* 0x000fe20007800000 */
[----:B----4-:R-:W-:Y:S01]  /*3070*/  FADD R12, R21, R12 ;  /* 0x0000000c150c7221 */ /* 0x010fe20000000000 */
[----:B------:R-:W-:Y:S01]  /*3080*/  FMNMX R5, RZ, R5, !PT ;  /* 0x00000005ff057209 */ /* 0x000fe20007800000 */
[----:B------:R-:W-:Y:S01]  /*3090*/  FADD R13, R18, R13 ;  /* 0x0000000d120d7221 */ /* 0x000fe20000000000 */
[----:B------:R-:W-:Y:S01]  /*30a0*/  FADD R14, R17, R14 ;  /* 0x0000000e110e7221 */ /* 0x000fe20000000000 */
[----:B------:R-:W-:Y:S01]  /*30b0*/  FADD R15, R0, R15 ;  /* 0x0000000f000f7221 */ /* 0x000fe20000000000 */
[----:B------:R1:W-:Y:S01]  /*30c0*/  STG.E desc[UR12][R30.64+-0x80], R33 ;  /* 0xffff80211e007986 */ /* 0x0003e2000c10190c */
[----:B0-----:R-:W-:-:S03]  /*30d0*/  FMNMX R37, RZ, R7, !PT ;  /* 0x00000007ff257209 */ /* 0x001fc60007800000 */
[----:B------:R0:W-:Y:S04]  /*30e0*/  STG.E desc[UR12][R30.64+-0x78], R28 ;  /* 0xffff881c1e007986 */ /* 0x0001e8000c10190c */
[----:B------:R3:W-:Y:S04]  /*30f0*/  STG.E desc[UR12][R30.64+-0x74], R32 ;  /* 0xffff8c201e007986 */ /* 0x0007e8000c10190c */
[----:B------:R4:W-:Y:S01]  /*3100*/  STG.E desc[UR12][R30.64], R35 ;  /* 0x000000231e007986 */ /* 0x0009e2000c10190c */
[----:B-1----:R-:W-:-:S03]  /*3110*/  FMNMX R33, RZ, R6, !PT ;  /* 0x00000006ff217209 */ /* 0x002fc60007800000 */
[----:B------:R1:W-:Y:S01]  /*3120*/  STG.E desc[UR12][R30.64+0x4], R5 ;  /* 0x000004051e007986 */ /* 0x0003e2000c10190c */
[----:B0-----:R-:W-:-:S03]  /*3130*/  FMNMX R28, RZ, R13, !PT ;  /* 0x0000000dff1c7209 */ /* 0x001fc60007800000 */
[----:B------:R0:W-:Y:S01]  /*3140*/  STG.E desc[UR12][R30.64+0xc], R37 ;  /* 0x00000c251e007986 */ /* 0x0001e2000c10190c */
[----:B---3--:R-:W-:Y:S02]  /*3150*/  FMNMX R32, RZ, R14, !PT ;  /* 0x0000000eff207209 */ /* 0x008fe40007800000 */
[----:B----4-:R-:W-:Y:S01]  /*3160*/  FMNMX R35, RZ, R12, !PT ;  /* 0x0000000cff237209 */ /* 0x010fe20007800000 */
[----:B-1----:R-:W3:Y:S01]  /*3170*/  LDL.128 R4, [UR8+-0x3f0] ;  /* 0xfffc1008ff047983 */ /* 0x002ee20008100c00 */
[----:B0-----:R-:W-:-:S03]  /*3180*/  FMNMX R37, RZ, R15, !PT ;  /* 0x0000000fff257209 */ /* 0x001fc60007800000 */
[----:B------:R-:W4:Y:S04]  /*3190*/  LDL.128 R12, [UR8+0x10] ;  /* 0x00001008ff0c7983 */ /* 0x000f280008100c00 */
[----:B------:R0:W-:Y:S04]  /*31a0*/  STG.E desc[UR12][R30.64+0x8], R33 ;  /* 0x000008211e007986 */ /* 0x0001e8000c10190c */
[----:B------:R1:W-:Y:S04]  /*31b0*/  STG.E desc[UR12][R30.64+-0x70], R35 ;  /* 0xffff90231e007986 */ /* 0x0003e8000c10190c */
[----:B------:R1:W-:Y:S04]  /*31c0*/  STG.E desc[UR12][R30.64+-0x64], R37 ;  /* 0xffff9c251e007986 */ /* 0x0003e8000c10190c */
[----:B------:R-:W-:Y:S04]  /*31d0*/  STG.E desc[UR12][R30.64+-0x6c], R28 ;  /* 0xffff941c1e007986 */ /* 0x000fe8000c10190c */
[----:B------:R-:W-:Y:S01]  /*31e0*/  STG.E desc[UR12][R30.64+-0x68], R32 ;  /* 0xffff98201e007986 */ /* 0x000fe2000c10190c */
[----:B--2---:R-:W-:Y:S01]  /*31f0*/  FADD R9, R16, R9 ;  /* 0x0000000910097221 */ /* 0x004fe20000000000 */
[----:B------:R-:W-:Y:S01]  /*3200*/  FADD R8, R19, R8 ;  /* 0x0000000813087221 */ /* 0x000fe20000000000 */
[----:B------:R-:W-:Y:S01]  /*3210*/  FADD R10, R3, R10 ;  /* 0x0000000a030a7221 */ /* 0x000fe20000000000 */
[----:B------:R-:W-:-:S02]  /*3220*/  FADD R11, R2, R11 ;  /* 0x0000000b020b7221 */ /* 0x000fc40000000000 */
[----:B------:R-:W-:Y:S02]  /*3230*/  FMNMX R9, RZ, R9, !PT ;  /* 0x00000009ff097209 */ /* 0x000fe40007800000 */
[----:B0-----:R-:W-:Y:S02]  /*3240*/  FMNMX R33, RZ, R8, !PT ;  /* 0x00000008ff217209 */ /* 0x001fe40007800000 */
[----:B-1----:R-:W-:Y:S01]  /*3250*/  FMNMX R35, RZ, R10, !PT ;  /* 0x0000000aff237209 */ /* 0x002fe20007800000 */
[----:B------:R0:W-:Y:S01]  /*3260*/  STG.E desc[UR12][R30.64+0x14], R9 ;  /* 0x000014091e007986 */ /* 0x0001e2000c10190c */
[----:B------:R-:W-:-:S03]  /*3270*/  FMNMX R37, RZ, R11, !PT ;  /* 0x0000000bff257209 */ /* 0x000fc60007800000 */
[----:B------:R1:W-:Y:S04]  /*3280*/  STG.E desc[UR12][R30.64+0x10], R33 ;  /* 0x000010211e007986 */ /* 0x0003e8000c10190c */
[----:B------:R2:W-:Y:S04]  /*3290*/  STG.E desc[UR12][R30.64+0x1c], R37 ;  /* 0x00001c251e007986 */ /* 0x0005e8000c10190c */
[----:B0-----:R-:W2:Y:S01]  /*32a0*/  LDL.128 R8, [UR8+-0x3e0] ;  /* 0xfffc2008ff087983 */ /* 0x001ea20008100c00 */
[----:B---3--:R-:W-:Y:S01]  /*32b0*/  FADD R4, R29, R4 ;  /* 0x000000041d047221 */ /* 0x008fe20000000000 */
[----:B------:R-:W-:Y:S01]  /*32c0*/  FADD R5, R26, R5 ;  /* 0x000000051a057221 */ /* 0x000fe20000000000 */
[----:B------:R-:W-:Y:S01]  /*32d0*/  FADD R6, R25, R6 ;  /* 0x0000000619067221 */ /* 0x000fe20000000000 */
[----:B------:R-:W-:Y:S01]  /*32e0*/  FADD R7, R22, R7 ;  /* 0x0000000716077221 */ /* 0x000fe20000000000 */
[----:B----4-:R-:W-:Y:S01]  /*32f0*/  FADD R13, R24, R13 ;  /* 0x0000000d180d7221 */ /* 0x010fe20000000000 */
[----:B------:R-:W-:Y:S01]  /*3300*/  FADD R15, R20, R15 ;  /* 0x0000000f140f7221 */ /* 0x000fe20000000000 */
[----:B-1----:R-:W-:Y:S01]  /*3310*/  FMNMX R33, RZ, R4, !PT ;  /* 0x00000004ff217209 */ /* 0x002fe20007800000 */
[----:B------:R-:W-:Y:S01]  /*3320*/  FADD R12, R27, R12 ;  /* 0x0000000c1b0c7221 */ /* 0x000fe20000000000 */
[----:B------:R-:W-:Y:S01]  /*3330*/  FMNMX R28, RZ, R5, !PT ;  /* 0x00000005ff1c7209 */ /* 0x000fe20007800000 */
[----:B------:R-:W-:Y:S01]  /*3340*/  FADD R14, R23, R14 ;  /* 0x0000000e170e7221 */ /* 0x000fe20000000000 */
[----:B------:R-:W-:-:S02]  /*3350*/  FMNMX R32, RZ, R6, !PT ;  /* 0x00000006ff207209 */ /* 0x000fc40007800000 */
[----:B--2---:R-:W-:Y:S02]  /*3360*/  FMNMX R37, RZ, R7, !PT ;  /* 0x00000007ff257209 */ /* 0x004fe40007800000 */
[----:B------:R-:W2:Y:S01]  /*3370*/  LDL.128 R4, [UR8+0x20] ;  /* 0x00002008ff047983 */ /* 0x000ea20008100c00 */
[----:B------:R-:W-:Y:S02]  /*3380*/  FMNMX R13, RZ, R13, !PT ;  /* 0x0000000dff0d7209 */ /* 0x000fe40007800000 */
[----:B------:R-:W-:Y:S01]  /*3390*/  FMNMX R15, RZ, R15, !PT ;  /* 0x0000000fff0f7209 */ /* 0x000fe20007800000 */
[----:B------:R0:W-:Y:S04]  /*33a0*/  STG.E desc[UR12][R30.64+0x18], R35 ;  /* 0x000018231e007986 */ /* 0x0001e8000c10190c */
[----:B------:R1:W-:Y:S04]  /*33b0*/  STG.E desc[UR12][R30.64+0x7f80], R33 ;  /* 0x007f80211e007986 */ /* 0x0003e8000c10190c */
[----:B------:R-:W-:Y:S01]  /*33c0*/  STG.E desc[UR12][R30.64+0x8004], R13 ;  /* 0x0080040d1e007986 */ /* 0x000fe2000c10190c */
[----:B0-----:R-:W-:-:S03]  /*33d0*/  FMNMX R35, RZ, R12, !PT ;  /* 0x0000000cff237209 */ /* 0x001fc60007800000 */
[----:B------:R0:W-:Y:S01]  /*33e0*/  STG.E desc[UR12][R30.64+0x800c], R15 ;  /* 0x00800c0f1e007986 */ /* 0x0001e2000c10190c */
[----:B-1----:R-:W-:-:S03]  /*33f0*/  FMNMX R33, RZ, R14, !PT ;  /* 0x0000000eff217209 */ /* 0x002fc60007800000 */
[----:B0-----:R-:W3:Y:S04]  /*3400*/  LDL.128 R12, [UR8+-0x3d0] ;  /* 0xfffc3008ff0c7983 */ /* 0x001ee80008100c00 */
[----:B------:R0:W-:Y:S04]  /*3410*/  STG.E desc[UR12][R30.64+0x8000], R35 ;  /* 0x008000231e007986 */ /* 0x0001e8000c10190c */
[----:B------:R-:W-:Y:S04]  /*3420*/  STG.E desc[UR12][R30.64+0x7f84], R28 ;  /* 0x007f841c1e007986 */ /* 0x000fe8000c10190c */
[----:B------:R-:W-:Y:S04]  /*3430*/  STG.E desc[UR12][R30.64+0x7f88], R32 ;  /* 0x007f88201e007986 */ /* 0x000fe8000c10190c */
[----:B------:R1:W-:Y:S04]  /*3440*/  STG.E desc[UR12][R30.64+0x7f8c], R37 ;  /* 0x007f8c251e007986 */ /* 0x0003e8000c10190c */
[----:B------:R4:W-:Y:S01]  /*3450*/  STG.E desc[UR12][R30.64+0x8008], R33 ;  /* 0x008008211e007986 */ /* 0x0009e2000c10190c */
[----:B------:R-:W-:Y:S01]  /*3460*/  FADD R8, R21, R8 ;  /* 0x0000000815087221 */ /* 0x000fe20000000000 */
[----:B------:R-:W-:Y:S01]  /*3470*/  FADD R9, R18, R9 ;  /* 0x0000000912097221 */ /* 0x000fe20000000000 */
[----:B------:R-:W-:Y:S01]  /*3480*/  FADD R10, R17, R10 ;  /* 0x0000000a110a7221 */ /* 0x000fe20000000000 */
[----:B------:R-:W-:-:S02]  /*3490*/  FADD R11, R0, R11 ;  /* 0x0000000b000b7221 */ /* 0x000fc40000000000 */
[----:B0-----:R-:W-:Y:S02]  /*34a0*/  FMNMX R35, RZ, R8, !PT ;  /* 0x00000008ff237209 */ /* 0x001fe40007800000 */
[----:B-1----:R-:W-:Y:S02]  /*34b0*/  FMNMX R37, RZ, R9, !PT ;  /* 0x00000009ff257209 */ /* 0x002fe40007800000 */
[----:B------:R-:W-:Y:S01]  /*34c0*/  FMNMX R28, RZ, R10, !PT ;  /* 0x0000000aff1c7209 */ /* 0x000fe20007800000 */
[----:B------:R0:W-:Y:S01]  /*34d0*/  STG.E desc[UR12][R30.64+0x7f90], R35 ;  /* 0x007f90231e007986 */ /* 0x0001e2000c10190c */
[----:B------:R-:W-:-:S03]  /*34e0*/  FMNMX R32, RZ, R11, !PT ;  /* 0x0000000bff207209 */ /* 0x000fc60007800000 */
[----:B------:R-:W3:Y:S04]  /*34f0*/  LDL.128 R8, [UR8+0x30] ;  /* 0x00003008ff087983 */ /* 0x000ee80008100c00 */
[----:B------:R-:W-:Y:S01]  /*3500*/  STG.E desc[UR12][R30.64+0x7f94], R37 ;  /* 0x007f94251e007986 */ /* 0x000fe2000c10190c */
[----:B--2---:R-:W-:Y:S01]  /*3510*/  FADD R4, R19, R4 ;  /* 0x0000000413047221 */ /* 0x004fe20000000000 */
[----:B------:R-:W-:-:S04]  /*3520*/  FADD R6, R3, R6 ;  /* 0x0000000603067221 */ /* 0x000fc80000000000 */
[----:B----4-:R-:W-:Y:S02]  /*3530*/  FMNMX R33, RZ, R4, !PT ;  /* 0x00000004ff217209 */ /* 0x010fe40007800000 */
[----:B0-----:R-:W-:Y:S01]  /*3540*/  FMNMX R35, RZ, R6, !PT ;  /* 0x00000006ff237209 */ /* 0x001fe20007800000 */
[----:B------:R-:W-:Y:S04]  /*3550*/  STG.E desc[UR12][R30.64+0x7f98], R28 ;  /* 0x007f981c1e007986 */ /* 0x000fe8000c10190c */
[----:B------:R0:W-:Y:S04]  /*3560*/  STG.E desc[UR12][R30.64+0x8010], R33 ;  /* 0x008010211e007986 */ /* 0x0001e8000c10190c */
[----:B------:R1:W-:Y:S01]  /*3570*/  STG.E desc[UR12][R30.64+0x8018], R35 ;  /* 0x008018231e007986 */ /* 0x0003e2000c10190c */
[----:B---3--:R-:W-:Y:S01]  /*3580*/  FADD R12, R29, R12 ;  /* 0x0000000c1d0c7221 */ /* 0x008fe20000000000 */
[----:B------:R-:W-:Y:S01]  /*3590*/  FADD R13, R26, R13 ;  /* 0x0000000d1a0d7221 */ /* 0x000fe20000000000 */
[----:B------:R-:W-:Y:S01]  /*35a0*/  FADD R14, R25, R14 ;  /* 0x0000000e190e7221 */ /* 0x000fe20000000000 */
[----:B------:R-:W-:-:S02]  /*35b0*/  FADD R15, R22, R15 ;  /* 0x0000000f160f7221 */ /* 0x000fc40000000000 */
[----:B0-----:R-:W-:Y:S02]  /*35c0*/  FMNMX R33, RZ, R12, !PT ;  /* 0x0000000cff217209 */ /* 0x001fe40007800000 */
[----:B------:R-:W-:Y:S02]  /*35d0*/  FMNMX R37, RZ, R13, !PT ;  /* 0x0000000dff257209 */ /* 0x000fe40007800000 */
[----:B-1----:R-:W-:Y:S02]  /*35e0*/  FMNMX R35, RZ, R14, !PT ;  /* 0x0000000eff237209 */ /* 0x002fe40007800000 */
[----:B------:R-:W-:Y:S02]  /*35f0*/  FMNMX R28, RZ, R15, !PT ;  /* 0x0000000fff1c7209 */ /* 0x000fe40007800000 */
[----:B------:R-:W2:Y:S01]  /*3600*/  LDL.128 R12, [UR8+-0x3c0] ;  /* 0xfffc4008ff0c7983 */ /* 0x000ea20008100c00 */
[----:B------:R-:W-:Y:S01]  /*3610*/  FADD R5, R16, R5 ;  /* 0x0000000510057221 */ /* 0x000fe20000000000 */
[----:B------:R-:W-:-:S04]  /*3620*/  FADD R7, R2, R7 ;  /* 0x0000000702077221 */ /* 0x000fc80000000000 */
[----:B------:R-:W-:Y:S02]  /*3630*/  FMNMX R5, RZ, R5, !PT ;  /* 0x00000005ff057209 */ /* 0x000fe40007800000 */
[----:B------:R-:W-:-:S03]  /*3640*/  FMNMX R7, RZ, R7, !PT ;  /* 0x00000007ff077209 */ /* 0x000fc60007800000 */
[----:B------:R-:W-:Y:S04]  /*3650*/  STG.E desc[UR12][R30.64+0x8014], R5 ;  /* 0x008014051e007986 */ /* 0x000fe8000c10190c */
[----:B------:R0:W-:Y:S04]  /*3660*/  STG.E desc[UR12][R30.64+0x801c], R7 ;  /* 0x00801c071e007986 */ /* 0x0001e8000c10190c */
[----:B------:R1:W-:Y:S04]  /*3670*/  STG.E desc[UR12][R30.64+0xff80], R33 ;  /* 0x00ff80211e007986 */ /* 0x0003e8000c10190c */
[----:B------:R3:W-:Y:S04]  /*3680*/  STG.E desc[UR12][R30.64+0xff88], R35 ;  /* 0x00ff88231e007986 */ /* 0x0007e8000c10190c */
[----:B0-----:R-:W4:Y:S04]  /*3690*/  LDL.128 R4, [UR8+0x40] ;  /* 0x00004008ff047983 */ /* 0x001f280008100c00 */
[----:B------:R-:W-:Y:S04]  /*36a0*/  STG.E desc[UR12][R30.64+0xff84], R37 ;  /* 0x00ff84251e007986 */ /* 0x000fe8000c10190c */
[----:B------:R-:W-:Y:S01]  /*36b0*/  STG.E desc[UR12][R30.64+0xff8c], R28 ;  /* 0x00ff8c1c1e007986 */ /* 0x000fe2000c10190c */
[----:B------:R-:W-:Y:S01]  /*36c0*/  FADD R8, R27, R8 ;  /* 0x000000081b087221 */ /* 0x000fe20000000000 */
[----:B------:R-:W-:-:S04]  /*36d0*/  FADD R10, R23, R10 ;  /* 0x0000000a170a7221 */ /* 0x000fc80000000000 */
[----:B-1----:R-:W-:Y:S02]  /*36e0*/  FMNMX R33, RZ, R8, !PT ;  /* 0x00000008ff217209 */ /* 0x002fe40007800000 */
[----:B---3--:R-:W-:-:S03]  /*36f0*/  FMNMX R35, RZ, R10, !PT ;  /* 0x0000000aff237209 */ /* 0x008fc60007800000 */
[----:B------:R0:W-:Y:S04]  /*3700*/  STG.E desc[UR12][R30.64+0x10000], R33 ;  /* 0x010000211e007986 */ /* 0x0001e8000c10190c */
[----:B------:R1:W-:Y:S01]  /*3710*/  STG.E desc[UR12][R30.64+0x10008], R35 ;  /* 0x010008231e007986 */ /* 0x0003e2000c10190c */
[----:B--2---:R-:W-:Y:S01]  /*3720*/  FADD R12, R21, R12 ;  /* 0x0000000c150c7221 */ /* 0x004fe20000000000 */
[----:B------:R-:W-:Y:S01]  /*3730*/  FADD R13, R18, R13 ;  /* 0x0000000d120d7221 */ /* 0x000fe20000000000 */
[----:B------:R-:W-:Y:S01]  /*3740*/  FADD R14, R17, R14 ;  /* 0x0000000e110e7221 */ /* 0x000fe20000000000 */
[----:B------:R-:W-:Y:S02]  /*3750*/  FADD R15, R0, R15 ;  /* 0x0000000f000f7221 */ /* 0x000fe40000000000 */
[----:B0-----:R-:W-:-:S02]  /*3760*/  FMNMX R33, RZ, R12, !PT ;  /* 0x0000000cff217209 */ /* 0x001fc40007800000 */
[----:B------:R-:W-:Y:S02]  /*3770*/  FMNMX R37, RZ, R13, !PT ;  /* 0x0000000dff257209 */ /* 0x000fe40007800000 */
[----:B-1----:R-:W-:Y:S02]  /*3780*/  FMNMX R35, RZ, R14, !PT ;  /* 0x0000000eff237209 */ /* 0x002fe40007800000 */
[----:B------:R-:W-:Y:S02]  /*3790*/  FMNMX R28, RZ, R15, !PT ;  /* 0x0000000fff1c7209 */ /* 0x000fe40007800000 */
[----:B------:R-:W2:Y:S01]  /*37a0*/  LDL.128 R12, [UR8+-0x3b0] ;  /* 0xfffc5008ff0c7983 */ /* 0x000ea20008100c00 */
[----:B------:R-:W-:Y:S01]  /*37b0*/  FADD R9, R24, R9 ;  /* 0x0000000918097221 */ /* 0x000fe20000000000 */
[----:B------:R-:W-:-:S04]  /*37c0*/  FADD R11, R20, R11 ;  /* 0x0000000b140b7221 */ /* 0x000fc80000000000 */
[----:B------:R-:W-:Y:S02]  /*37d0*/  FMNMX R9, RZ, R9, !PT ;  /* 0x00000009ff097209 */ /* 0x000fe40007800000 */
[----:B------:R-:W-:Y:S01]  /*37e0*/  FMNMX R11, RZ, R11, !PT ;  /* 0x0000000bff0b7209 */ /* 0x000fe20007800000 */
[----:B----4-:R-:W-:Y:S01]  /*37f0*/  FADD R5, R16, R5 ;  /* 0x0000000510057221 */ /* 0x010fe20000000000 */
[----:B------:R-:W-:Y:S01]  /*3800*/  FADD R7, R2, R7 ;  /* 0x0000000702077221 */ /* 0x000fe20000000000 */
[----:B------:R-:W-:Y:S01]  /*3810*/  STG.E desc[UR12][R30.64+0x10004], R9 ;  /* 0x010004091e007986 */ /* 0x000fe2000c10190c */
[----:B------:R-:W-:Y:S01]  /*3820*/  FADD R4, R19, R4 ;  /* 0x0000000413047221 */ /* 0x000fe20000000000 */
[----:B------:R-:W-:Y:S01]  /*3830*/  FADD R6, R3, R6 ;  /* 0x0000000603067221 */ /* 0x000fe20000000000 */
[----:B------:R-:W-:Y:S01]  /*3840*/  FMNMX R5, RZ, R5, !PT ;  /* 0x00000005ff057209 */ /* 0x000fe20007800000 */
[----:B------:R0:W-:Y:S01]  /*3850*/  STG.E desc[UR12][R30.64+0x1000c], R11 ;  /* 0x01000c0b1e007986 */ /* 0x0001e2000c10190c */
[----:B------:R-:W-:-:S03]  /*3860*/  FMNMX R7, RZ, R7, !PT ;  /* 0x00000007ff077209 */ /* 0x000fc60007800000 */
[----:B------:R1:W-:Y:S04]  /*3870*/  STG.E desc[UR12][R30.64+0xff90], R33 ;  /* 0x00ff90211e007986 */ /* 0x0003e8000c10190c */
[----:B------:R3:W-:Y:S04]  /*3880*/  STG.E desc[UR12][R30.64+0xff94], R37 ;  /* 0x00ff94251e007986 */ /* 0x0007e8000c10190c */
[----:B0-----:R-:W4:Y:S01]  /*3890*/  LDL.128 R8, [UR8+0x50] ;  /* 0x00005008ff087983 */ /* 0x001f220008100c00 */
[----:B-1----:R-:W-:-:S03]  /*38a0*/  FMNMX R33, RZ, R4, !PT ;  /* 0x00000004ff217209 */ /* 0x002fc60007800000 */
[----:B------:R-:W-:Y:S01]  /*38b0*/  STG.E desc[UR12][R30.64+0x10014], R5 ;  /* 0x010014051e007986 */ /* 0x000fe2000c10190c */
[----:B---3--:R-:W-:-:S03]  /*38c0*/  FMNMX R37, RZ, R6, !PT ;  /* 0x00000006ff257209 */ /* 0x008fc60007800000 */
[----:B------:R0:W-:Y:S04]  /*38d0*/  STG.E desc[UR12][R30.64+0x1001c], R7 ;  /* 0x01001c071e007986 */ /* 0x0001e8000c10190c */
[----:B------:R-:W-:Y:S04]  /*38e0*/  STG.E desc[UR12][R30.64+0xff98], R35 ;  /* 0x00ff98231e007986 */ /* 0x000fe8000c10190c */
[----:B------:R-:W-:Y:S04]  /*38f0*/  STG.E desc[UR12][R30.64+0xff9c], R28 ;  /* 0x00ff9c1c1e007986 */ /* 0x000fe8000c10190c */
[----:B0-----:R-:W3:Y:S04]  /*3900*/  LDL.128 R4, [UR8+-0x3a0] ;  /* 0xfffc6008ff047983 */ /* 0x001ee80008100c00 */
[----:B------:R0:W-:Y:S04]  /*3910*/  STG.E desc[UR12][R30.64+0x10010], R33 ;  /* 0x010010211e007986 */ /* 0x0001e8000c10190c */
[----:B------:R1:W-:Y:S01]  /*3920*/  STG.E desc[UR12][R30.64+0x10018], R37 ;  /* 0x010018251e007986 */ /* 0x0003e2000c10190c */
[----:B--2---:R-:W-:Y:S01]  /*3930*/  FADD R12, R29, R12 ;  /* 0x0000000c1d0c7221 */ /* 0x004fe20000000000 */
[----:B------:R-:W-:Y:S01]  /*3940*/  FADD R13, R26, R13 ;  /* 0x0000000d1a0d7221 */ /* 0x000fe20000000000 */
[----:B------:R-:W-:Y:S01]  /*3950*/  FADD R14, R25, R14 ;  /* 0x0000000e190e7221 */ /* 0x000fe20000000000 */
[----:B------:R-:W-:-:S02]  /*3960*/  FADD R15, R22, R15 ;  /* 0x0000000f160f7221 */ /* 0x000fc40000000000 */
[----:B0-----:R-:W-:Y:S02]  /*3970*/  FMNMX R33, RZ, R12, !PT ;  /* 0x0000000cff217209 */ /* 0x001fe40007800000 */
[----:B------:R-:W-:Y:S02]  /*3980*/  FMNMX R35, RZ, R13, !PT ;  /* 0x0000000dff237209 */ /* 0x000fe40007800000 */
[----:B-1----:R-:W-:Y:S02]  /*3990*/  FMNMX R37, RZ, R14, !PT ;  /* 0x0000000eff257209 */ /* 0x002fe40007800000 */
[----:B------:R-:W-:Y:S02]  /*39a0*/  FMNMX R28, RZ, R15, !PT ;  /* 0x0000000fff1c7209 */ /* 0x000fe40007800000 */
[----:B------:R-:W2:Y:S04]  /*39b0*/  LDL.128 R12, [UR8+0x60] ;  /* 0x00006008ff0c7983 */ /* 0x000ea80008100c00 */
[----:B------:R0:W-:Y:S01]  /*39c0*/  STG.E desc[UR12][R30.64+0x17f80], R33 ;  /* 0x017f80211e007986 */ /* 0x0001e2000c10190c */
[----:B----4-:R-:W-:Y:S01]  /*39d0*/  FADD R8, R27, R8 ;  /* 0x000000081b087221 */ /* 0x010fe20000000000 */
[----:B------:R-:W-:Y:S01]  /*39e0*/  FADD R9, R24, R9 ;  /* 0x0000000918097221 */ /* 0x000fe20000000000 */
[----:B------:R-:W-:-:S03]  /*39f0*/  FADD R11, R20, R11 ;  /* 0x0000000b140b7221 */ /* 0x000fc60000000000 */
[----:B0-----:R-:W-:Y:S02]  /*3a00*/  FMNMX R33, RZ, R8, !PT ;  /* 0x00000008ff217209 */ /* 0x001fe40007800000 */
[----:B------:R-:W-:Y:S01]  /*3a10*/  FMNMX R9, RZ, R9, !PT ;  /* 0x00000009ff097209 */ /* 0x000fe20007800000 */
[----:B------:R-:W-:Y:S01]  /*3a20*/  FADD R10, R23, R10 ;  /* 0x0000000a170a7221 */ /* 0x000fe20000000000 */
[----:B------:R-:W-:Y:S01]  /*3a30*/  FMNMX R11, RZ, R11, !PT ;  /* 0x0000000bff0b7209 */ /* 0x000fe20007800000 */
[----:B------:R0:W-:Y:S04]  /*3a40*/  STG.E desc[UR12][R30.64+0x18000], R33 ;  /* 0x018000211e007986 */ /* 0x0001e8000c10190c */
[----:B------:R1:W-:Y:S01]  /*3a50*/  STG.E desc[UR12][R30.64+0x18004], R9 ;  /* 0x018004091e007986 */ /* 0x0003e2000c10190c */
[----:B---3--:R-:W-:Y:S01]  /*3a60*/  FADD R4, R21, R4 ;  /* 0x0000000415047221 */ /* 0x008fe20000000000 */
[----:B------:R-:W-:Y:S01]  /*3a70*/  FADD R5, R18, R5 ;  /* 0x0000000512057221 */ /* 0x000fe20000000000 */
[----:B------:R-:W-:Y:S01]  /*3a80*/  FADD R7, R0, R7 ;  /* 0x0000000700077221 */ /* 0x000fe20000000000 */
[----:B------:R-:W-:-:S02]  /*3a90*/  FADD R6, R17, R6 ;  /* 0x0000000611067221 */ /* 0x000fc40000000000 */
[----:B0-----:R-:W-:Y:S02]  /*3aa0*/  FMNMX R33, RZ, R4, !PT ;  /* 0x00000004ff217209 */ /* 0x001fe40007800000 */
[----:B-1----:R-:W-:Y:S01]  /*3ab0*/  FMNMX R9, RZ, R5, !PT ;  /* 0x00000005ff097209 */ /* 0x002fe20007800000 */
[----:B------:R0:W-:Y:S04]  /*3ac0*/  STG.E desc[UR12][R30.64+0x17f84], R35 ;  /* 0x017f84231e007986 */ /* 0x0001e8000c10190c */
[----:B------:R1:W-:Y:S04]  /*3ad0*/  STG.E desc[UR12][R30.64+0x17f88], R37 ;  /* 0x017f88251e007986 */ /* 0x0003e8000c10190c */
[----:B------:R3:W-:Y:S04]  /*3ae0*/  STG.E desc[UR12][R30.64+0x1800c], R11 ;  /* 0x01800c0b1e007986 */ /* 0x0007e8000c10190c */
[----:B------:R4:W-:Y:S01]  /*3af0*/  STG.E desc[UR12][R30.64+0x17f94], R9 ;  /* 0x017f94091e007986 */ /* 0x0009e2000c10190c */
[----:B0-----:R-:W-:-:S02]  /*3b00*/  FMNMX R35, RZ, R10, !PT ;  /* 0x0000000aff237209 */ /* 0x001fc40007800000 */
[----:B-1----:R-:W-:Y:S01]  /*3b10*/  FMNMX R37, RZ, R6, !PT ;  /* 0x00000006ff257209 */ /* 0x002fe20007800000 */
[----:B------:R0:W-:Y:S04]  /*3b20*/  STG.E desc[UR12][R30.64+0x7f9c], R32 ;  /* 0x007f9c201e007986 */ /* 0x0001e8000c10190c */
[----:B------:R0:W-:Y:S04]  /*3b30*/  STG.E desc[UR12][R30.64+0x17f8c], R28 ;  /* 0x017f8c1c1e007986 */ /* 0x0001e8000c10190c */
[----:B------:R0:W-:Y:S04]  /*3b40*/  STG.E desc[UR12][R30.64+0x18008], R35 ;  /* 0x018008231e007986 */ /* 0x0001e8000c10190c */
[----:B------:R0:W-:Y:S04]  /*3b50*/  STG.E desc[UR12][R30.64+0x17f90], R33 ;  /* 0x017f90211e007986 */ /* 0x0001e8000c10190c */
[----:B------:R0:W-:Y:S01]  /*3b60*/  STG.E desc[UR12][R30.64+0x17f98], R37 ;  /* 0x017f98251e007986 */ /* 0x0001e2000c10190c */
[----:B------:R-:W-:-:S04]  /*3b70*/  UIADD3 UR4, UPT, UPT, UR4, 0x4, URZ ;  /* 0x0000000404047890 */ /* 0x000fc8000fffe0ff */
[----:B------:R-:W-:Y:S02]  /*3b80*/  UISETP.NE.AND UP0, UPT, UR4, 0x20, UPT ;  /* 0x000000200400788c */ /* 0x000fe4000bf05270 */
[----:B------:R-:W-:Y:S01]  /*3b90*/  UIADD3 UR8, UPT, UPT, UR8, 0x80, URZ ;  /* 0x0000008008087890 */ /* 0x000fe2000fffe0ff */
[----:B--2---:R-:W-:Y:S01]  /*3ba0*/  FADD R12, R19, R12 ;  /* 0x0000000c130c7221 */ /* 0x004fe20000000000 */
[----:B------:R-:W-:Y:S01]  /*3bb0*/  FADD R13, R16, R13 ;  /* 0x0000000d100d7221 */ /* 0x000fe20000000000 */
[----:B------:R-:W-:Y:S01]  /*3bc0*/  FADD R14, R3, R14 ;  /* 0x0000000e030e7221 */ /* 0x000fe20000000000 */
[----:B------:R-:W-:Y:S01]  /*3bd0*/  FADD R4, R2, R15 ;  /* 0x0000000f02047221 */ /* 0x000fe20000000000 */
[----:B------:R-:W-:Y:S02]  /*3be0*/  FMNMX R15, RZ, R7, !PT ;  /* 0x00000007ff0f7209 */ /* 0x000fe40007800000 */
[----:B------:R-:W-:Y:S02]  /*3bf0*/  FMNMX R5, RZ, R12, !PT ;  /* 0x0000000cff057209 */ /* 0x000fe40007800000 */
[----:B------:R-:W-:-:S02]  /*3c00*/  FMNMX R7, RZ, R13, !PT ;  /* 0x0000000dff077209 */ /* 0x000fc40007800000 */
[----:B---3--:R-:W-:Y:S02]  /*3c10*/  FMNMX R11, RZ, R14, !PT ;  /* 0x0000000eff0b7209 */ /* 0x008fe40007800000 */
[----:B----4-:R-:W-:Y:S01]  /*3c20*/  FMNMX R9, RZ, R4, !PT ;  /* 0x00000004ff097209 */ /* 0x010fe20007800000 */
[----:B------:R0:W-:Y:S04]  /*3c30*/  STG.E desc[UR12][R30.64+0x17f9c], R15 ;  /* 0x017f9c0f1e007986 */ /* 0x0001e8000c10190c */
[----:B------:R0:W-:Y:S04]  /*3c40*/  STG.E desc[UR12][R30.64+0x18010], R5 ;  /* 0x018010051e007986 */ /* 0x0001e8000c10190c */
[----:B------:R0:W-:Y:S04]  /*3c50*/  STG.E desc[UR12][R30.64+0x18014], R7 ;  /* 0x018014071e007986 */ /* 0x0001e8000c10190c */
[----:B------:R0:W-:Y:S04]  /*3c60*/  STG.E desc[UR12][R30.64+0x18018], R11 ;  /* 0x0180180b1e007986 */ /* 0x0001e8000c10190c */
[----:B------:R0:W-:Y:S01]  /*3c70*/  STG.E desc[UR12][R30.64+0x1801c], R9 ;  /* 0x01801c091e007986 */ /* 0x0001e2000c10190c */
[----:B------:R-:W-:-:S04]  /*3c80*/  IADD3 R12, P0, PT, R30, 0x20000, RZ ;  /* 0x000200001e0c7810 */ /* 0x000fc80007f1e0ff */
[----:B------:R-:W-:Y:S01]  /*3c90*/  IADD3.X R13, PT, PT, RZ, R31, RZ, P0, !PT ;  /* 0x0000001fff0d7210 */ /* 0x000fe200007fe4ff */
[----:B------:R-:W-:Y:S08]  /*3ca0*/  BRA.U UP0, `(.L_x_8) ;  /* 0xfffffff100a07547 */ /* 0x000ff0000b83ffff */
[----:B------:R-:W-:Y:S05]  /*3cb0*/  EXIT ;  /* 0x000000000000794d */ /* 0x000fea0003800000 */
.L_x_9:
[----:B------:R-:W-:-:S00]  /*3cc0*/  BRA `(.L_x_9) ;  /* 0xfffffffc00fc7947 */ /* 0x000fc0000383ffff */
[----:B------:R-:W-:-:S00]  /*3cd0*/  NOP ;  /* 0x0000000000007918 */ /* 0x000fc00000000000 */
        /* <DEDUP_REMOVED lines=10> */
.L_x_10:


//--------------------- .nv.shared.my_kernel_kernel0 --------------------------
	.section	.nv.shared.my_kernel_kernel0,"aw",@nobits
	.sectionflags	@""
	.align	4
.nv.shared.my_kernel_kernel0:
	.zero		37888


//--------------------- .nv.shared.reserved.0     --------------------------
	.section	.nv.shared.reserved.0,"aw",@nobits
	.weak		__nv_reservedSMEM_offset_0_alias
	.size		__nv_reservedSMEM_offset_0_alias, 0, 64
	.other		__nv_reservedSMEM_offset_0_alias,@"STO_CUDA_RESERVED_SHARED STV_DEFAULT"
__nv_reservedSMEM_offset_0_alias:
	.zero		0
	.zero		64


//--------------------- .nv.constant0.my_kernel_kernel0 --------------------------
	.section	.nv.constant0.my_kernel_kernel0,"a",@progbits
	.sectionflags	@""
	.align	4
.nv.constant0.my_kernel_kernel0:
	.zero		928


//--------------------- SYMBOLS --------------------------

	.type		.nv.reservedSmem.offset0,@object
	.size		.nv.reservedSmem.offset0,0x4
	.type		.nv.reservedSmem.cap,@object
	.size		.nv.reservedSmem.cap,0x4
